	.target	sm_100a

	.elftype	@"ET_EXEC"


//--------------------- .note.nv.tkinfo           --------------------------
	.section	.note.nv.tkinfo,"",@"SHT_NOTE"
	.sectionflags	@"SHF_NOTE_NV_TKINFO"
	.tkinfo
        /*0018*/ 	.word	0x00000081
        /*0030*/ 	.string	""
        /*0030*/ 	.string	"ptxas-blackwell"
        /*0030*/ 	.string	"Cuda compilation tools, release 12.9, V12.9.86"
        /*0030*/ 	.string	"Build cuda_12.9.r12.9/compiler.36037853_0"
        /*0030*/ 	.string	"-v  -suppress-debug-info  -lineinfo  -arch sm_100a "



//--------------------- .note.nv.cuver            --------------------------
	.section	.note.nv.cuver,"",@"SHT_NOTE"
	.sectionflags	@"SHF_NOTE_NV_CUVER"
        /*0018*/ 	.short	0x0001
        /*001a*/ 	.short	0x0064
        /*001c*/ 	.short	0x0001
        /*001e*/ 	.short	0x0000
        /*0020*/ 	.short	0x0001
        /*0022*/ 	.short	0x0000


//--------------------- .nv.info                  --------------------------
	.section	.nv.info,"",@"SHT_CUDA_INFO"
	.align	4


	//----- nvinfo : EIATTR_REGCOUNT
	.align		4
        /*0000*/ 	.byte	0x04, 0x2f
        /*0002*/ 	.short	(.L_4 - .L_3)
	.align		4
.L_3:
        /*0004*/ 	.word	index@(gluon_tcgen05)
        /*0008*/ 	.word	0x00000027


	//----- nvinfo : EIATTR_FRAME_SIZE
	.align		4
.L_4:
        /*000c*/ 	.byte	0x04, 0x11
        /*000e*/ 	.short	(.L_6 - .L_5)
	.align		4
.L_5:
        /*0010*/ 	.word	index@($__internal_2_$__cuda_sm10x_tcgen05_guardrail_trap_unallocated_columns_being_dealloced)
        /*0014*/ 	.word	0x00000000


	//----- nvinfo : EIATTR_FRAME_SIZE
	.align		4
.L_6:
        /*0018*/ 	.byte	0x04, 0x11
        /*001a*/ 	.short	(.L_8 - .L_7)
	.align		4
.L_7:
        /*001c*/ 	.word	index@($__internal_1_$__cuda_sm10x_tcgen05_guardrail_trap_phase_invalid_during_alloc)
        /*0020*/ 	.word	0x00000000


	//----- nvinfo : EIATTR_FRAME_SIZE
	.align		4
.L_8:
        /*0024*/ 	.byte	0x04, 0x11
        /*0026*/ 	.short	(.L_10 - .L_9)
	.align		4
.L_9:
        /*0028*/ 	.word	index@($__internal_0_$__cuda_sm10x_tcgen05_guardrail_trap_col_being_dealloced_not_returned_by_alloc)
        /*002c*/ 	.word	0x00000000


	//----- nvinfo : EIATTR_FRAME_SIZE
	.align		4
.L_10:
        /*0030*/ 	.byte	0x04, 0x11
        /*0032*/ 	.short	(.L_12 - .L_11)
	.align		4
.L_11:
        /*0034*/ 	.word	index@(gluon_tcgen05)
        /*0038*/ 	.word	0x00000000


	//----- nvinfo : EIATTR_MIN_STACK_SIZE
	.align		4
.L_12:
        /*003c*/ 	.byte	0x04, 0x12
        /*003e*/ 	.short	(.L_14 - .L_13)
	.align		4
.L_13:
        /*0040*/ 	.word	index@(gluon_tcgen05)
        /*0044*/ 	.word	0x00000000
.L_14:


//--------------------- .nv.info.gluon_tcgen05    --------------------------
	.section	.nv.info.gluon_tcgen05,"",@"SHT_CUDA_INFO"
	.sectionflags	@""
	.align	4


	//----- nvinfo : EIATTR_CUDA_API_VERSION
	.align		4
        /*0000*/ 	.byte	0x04, 0x37
        /*0002*/ 	.short	(.L_16 - .L_15)
.L_15:
        /*0004*/ 	.word	0x00000081


	//----- nvinfo : EIATTR_KPARAM_INFO
	.align		4
.L_16:
        /*0008*/ 	.byte	0x04, 0x17
        /*000a*/ 	.short	(.L_18 - .L_17)
.L_17:
        /*000c*/ 	.word	0x00000000
        /*0010*/ 	.short	0x000a
        /*0012*/ 	.short	0x0048
        /*0014*/ 	.byte	0x00, 0xf4, 0x21, 0x00


	//----- nvinfo : EIATTR_KPARAM_INFO
	.align		4
.L_18:
        /*0018*/ 	.byte	0x04, 0x17
        /*001a*/ 	.short	(.L_20 - .L_19)
.L_19:
        /*001c*/ 	.word	0x00000000
        /*0020*/ 	.short	0x0009
        /*0022*/ 	.short	0x0040
        /*0024*/ 	.byte	0x00, 0xf4, 0x21, 0x00


	//----- nvinfo : EIATTR_KPARAM_INFO
	.align		4
.L_20:
        /*0028*/ 	.byte	0x04, 0x17
        /*002a*/ 	.short	(.L_22 - .L_21)
.L_21:
        /*002c*/ 	.word	0x00000000
        /*0030*/ 	.short	0x0008
        /*0032*/ 	.short	0x0038
        /*0034*/ 	.byte	0x00, 0xf0, 0x21, 0x00


	//----- nvinfo : EIATTR_KPARAM_INFO
	.align		4
.L_22:
        /*0038*/ 	.byte	0x04, 0x17
        /*003a*/ 	.short	(.L_24 - .L_23)
.L_23:
        /*003c*/ 	.word	0x00000000
        /*0040*/ 	.short	0x0007
        /*0042*/ 	.short	0x0030
        /*0044*/ 	.byte	0x00, 0xf0, 0x21, 0x00


	//----- nvinfo : EIATTR_KPARAM_INFO
	.align		4
.L_24:
        /*0048*/ 	.byte	0x04, 0x17
        /*004a*/ 	.short	(.L_26 - .L_25)
.L_25:
        /*004c*/ 	.word	0x00000000
        /*0050*/ 	.short	0x0006
        /*0052*/ 	.short	0x0028
        /*0054*/ 	.byte	0x00, 0xf0, 0x21, 0x00


	//----- nvinfo : EIATTR_KPARAM_INFO
	.align		4
.L_26:
        /*0058*/ 	.byte	0x04, 0x17
        /*005a*/ 	.short	(.L_28 - .L_27)
.L_27:
        /*005c*/ 	.word	0x00000000
        /*0060*/ 	.short	0x0005
        /*0062*/ 	.short	0x0020
        /*0064*/ 	.byte	0x00, 0xf0, 0x11, 0x00


	//----- nvinfo : EIATTR_KPARAM_INFO
	.align		4
.L_28:
        /*0068*/ 	.byte	0x04, 0x17
        /*006a*/ 	.short	(.L_30 - .L_29)
.L_29:
        /*006c*/ 	.word	0x00000000
        /*0070*/ 	.short	0x0004
        /*0072*/ 	.short	0x001c
        /*0074*/ 	.byte	0x00, 0xf0, 0x11, 0x00


	//----- nvinfo : EIATTR_KPARAM_INFO
	.align		4
.L_30:
        /*0078*/ 	.byte	0x04, 0x17
        /*007a*/ 	.short	(.L_32 - .L_31)
.L_31:
        /*007c*/ 	.word	0x00000000
        /*0080*/ 	.short	0x0003
        /*0082*/ 	.short	0x0018
        /*0084*/ 	.byte	0x00, 0xf0, 0x11, 0x00


	//----- nvinfo : EIATTR_KPARAM_INFO
	.align		4
.L_32:
        /*0088*/ 	.byte	0x04, 0x17
        /*008a*/ 	.short	(.L_34 - .L_33)
.L_33:
        /*008c*/ 	.word	0x00000000
        /*0090*/ 	.short	0x0002
        /*0092*/ 	.short	0x0010
        /*0094*/ 	.byte	0x00, 0xf4, 0x21, 0x00


	//----- nvinfo : EIATTR_KPARAM_INFO
	.align		4
.L_34:
        /*0098*/ 	.byte	0x04, 0x17
        /*009a*/ 	.short	(.L_36 - .L_35)
.L_35:
        /*009c*/ 	.word	0x00000000
        /*00a0*/ 	.short	0x0001
        /*00a2*/ 	.short	0x0008
        /*00a4*/ 	.byte	0x00, 0xf4, 0x21, 0x00


	//----- nvinfo : EIATTR_KPARAM_INFO
	.align		4
.L_36:
        /*00a8*/ 	.byte	0x04, 0x17
        /*00aa*/ 	.short	(.L_38 - .L_37)
.L_37:
        /*00ac*/ 	.word	0x00000000
        /*00b0*/ 	.short	0x0000
        /*00b2*/ 	.short	0x0000
        /*00b4*/ 	.byte	0x00, 0xf4, 0x21, 0x00


	//----- nvinfo : EIATTR_AT_ENTRY_FRAGMENTS
	.align		4
.L_38:
        /*00b8*/ 	.byte	0x04, 0x4f
        /*00ba*/ 	.short	(.L_40 - .L_39)


	//   ....[0]....
.L_39:
        /*00bc*/ 	.word	0x00000004


	//----- nvinfo : EIATTR_RESERVED_SMEM_USED
	.align		4
.L_40:
        /*00c0*/ 	.byte	0x01, 0x41
	.zero		2


	//----- nvinfo : EIATTR_SPARSE_MMA_MASK
	.align		4
        /*00c4*/ 	.byte	0x03, 0x50
        /*00c6*/ 	.short	0x0000


	//----- nvinfo : EIATTR_TCGEN05_1CTA_USED
	.align		4
        /*00c8*/ 	.byte	0x01, 0x51
	.zero		2


	//----- nvinfo : EIATTR_MAXREG_COUNT
	.align		4
        /*00cc*/ 	.byte	0x03, 0x1b
        /*00ce*/ 	.short	0x00ff


	//----- nvinfo : EIATTR_NUM_BARRIERS
	.align		4
        /*00d0*/ 	.byte	0x02, 0x4c
        /*00d2*/ 	.byte	0x01
	.zero		1


	//----- nvinfo : EIATTR_INT_WARP_WIDE_INSTR_OFFSETS
	.align		4
        /*00d4*/ 	.byte	0x04, 0x31
        /*00d6*/ 	.short	(.L_42 - .L_41)


	//   ....[0]....
.L_41:
        /*00d8*/ 	.word	0x00001750


	//   ....[1]....
        /*00dc*/ 	.word	0x00001770


	//   ....[2]....
        /*00e0*/ 	.word	0x000017f0


	//   ....[3]....
        /*00e4*/ 	.word	0x00001bb0


	//   ....[4]....
        /*00e8*/ 	.word	0x00001bc0


	//   ....[5]....
        /*00ec*/ 	.word	0x00001bd0


	//   ....[6]....
        /*00f0*/ 	.word	0x00001be0


	//   ....[7]....
        /*00f4*/ 	.word	0x00001e60


	//   ....[8]....
        /*00f8*/ 	.word	0x00001e70


	//   ....[9]....
        /*00fc*/ 	.word	0x00001fe0


	//   ....[10]....
        /*0100*/ 	.word	0x00002030


	//   ....[11]....
        /*0104*/ 	.word	0x00002040


	//   ....[12]....
        /*0108*/ 	.word	0x00002070


	//   ....[13]....
        /*010c*/ 	.word	0x00002280


	//   ....[14]....
        /*0110*/ 	.word	0x00002290


	//   ....[15]....
        /*0114*/ 	.word	0x00002630


	//   ....[16]....
        /*0118*/ 	.word	0x00002640


	//   ....[17]....
        /*011c*/ 	.word	0x000029b0


	//   ....[18]....
        /*0120*/ 	.word	0x00002a00


	//----- nvinfo : EIATTR_COOP_GROUP_MASK_REGIDS
	.align		4
.L_42:
        /*0124*/ 	.byte	0x04, 0x29
        /*0126*/ 	.short	(.L_44 - .L_43)


	//   ....[0]....
.L_43:
        /*0128*/ 	.word	0xffffffff


	//   ....[1]....
        /*012c*/ 	.word	0xffffffff


	//   ....[2]....
        /*0130*/ 	.word	0xffffffff


	//   ....[3]....
        /*0134*/ 	.word	0xffffffff


	//   ....[4]....
        /*0138*/ 	.word	0xffffffff


	//   ....[5]....
        /*013c*/ 	.word	0xffffffff


	//   ....[6]....
        /*0140*/ 	.word	0xffffffff


	//   ....[7]....
        /*0144*/ 	.word	0xffffffff


	//   ....[8]....
        /*0148*/ 	.word	0xffffffff


	//   ....[9]....
        /*014c*/ 	.word	0xffffffff


	//----- nvinfo : EIATTR_COOP_GROUP_INSTR_OFFSETS
	.align		4
.L_44:
        /*0150*/ 	.byte	0x04, 0x28
        /*0152*/ 	.short	(.L_46 - .L_45)


	//   ....[0]....
.L_45:
        /*0154*/ 	.word	0x00000050


	//   ....[1]....
        /*0158*/ 	.word	0x00000310


	//   ....[2]....
        /*015c*/ 	.word	0x00000500


	//   ....[3]....
        /*0160*/ 	.word	0x000009a0


	//   ....[4]....
        /*0164*/ 	.word	0x00000ae0


	//   ....[5]....
        /*0168*/ 	.word	0x00000fe0


	//   ....[6]....
        /*016c*/ 	.word	0x00001120


	//   ....[7]....
        /*0170*/ 	.word	0x00001610


	//   ....[8]....
        /*0174*/ 	.word	0x00002840


	//   ....[9]....
        /*0178*/ 	.word	0x00002ab0


	//----- nvinfo : EIATTR_VRC_CTA_INIT_COUNT
	.align		4
.L_46:
        /*017c*/ 	.byte	0x02, 0x4a
        /*017e*/ 	.byte	0x80
	.zero		1


	//----- nvinfo : EIATTR_MBARRIER_INSTR_OFFSETS
	.align		4
        /*0180*/ 	.byte	0x04, 0x39
        /*0182*/ 	.short	(.L_48 - .L_47)


	//   ....[0]....
.L_47:
        /*0184*/ 	.word	0x00001810
        /*0188*/ 	.word	0x000000ff
        /*018c*/ 	.word	0x00008000
        /*0190*/ 	.short	0x0100
        /*0192*/ 	.byte	0x08
	.zero		1


	//   ....[1]....
        /*0194*/ 	.word	0x00001820
        /*0198*/ 	.word	0x000000ff
        /*019c*/ 	.word	0x00008020
        /*01a0*/ 	.short	0x0100
        /*01a2*/ 	.byte	0x08
	.zero		1


	//   ....[2]....
        /*01a4*/ 	.word	0x000018d0
        /*01a8*/ 	.word	0x000000ff
        /*01ac*/ 	.word	0x00008008
        /*01b0*/ 	.short	0x0100
        /*01b2*/ 	.byte	0x08
	.zero		1


	//   ....[3]....
        /*01b4*/ 	.word	0x000018e0
        /*01b8*/ 	.word	0x000000ff
        /*01bc*/ 	.word	0x00008028
        /*01c0*/ 	.short	0x0100
        /*01c2*/ 	.byte	0x08
	.zero		1


	//   ....[4]....
        /*01c4*/ 	.word	0x000019c0
        /*01c8*/ 	.word	0x000000ff
        /*01cc*/ 	.word	0x00008010
        /*01d0*/ 	.short	0x0100
        /*01d2*/ 	.byte	0x08
	.zero		1


	//   ....[5]....
        /*01d4*/ 	.word	0x000019d0
        /*01d8*/ 	.word	0x000000ff
        /*01dc*/ 	.word	0x00008030
        /*01e0*/ 	.short	0x0100
        /*01e2*/ 	.byte	0x08
	.zero		1


	//   ....[6]....
        /*01e4*/ 	.word	0x00001ae0
        /*01e8*/ 	.word	0x000000ff
        /*01ec*/ 	.word	0x00008018
        /*01f0*/ 	.short	0x0100
        /*01f2*/ 	.byte	0x08
	.zero		1


	//   ....[7]....
        /*01f4*/ 	.word	0x00001af0
        /*01f8*/ 	.word	0x000000ff
        /*01fc*/ 	.word	0x00008038
        /*0200*/ 	.short	0x0100
        /*0202*/ 	.byte	0x08
	.zero		1


	//   ....[8]....
        /*0204*/ 	.word	0x00001cc0
        /*0208*/ 	.word	0x000000ff
        /*020c*/ 	.word	0x00008000
        /*0210*/ 	.short	0x010a
        /*0212*/ 	.byte	0x08
	.zero		1


	//   ....[9]....
        /*0214*/ 	.word	0x00001ec0
        /*0218*/ 	.word	0x000000ff
        /*021c*/ 	.word	0x00008020
        /*0220*/ 	.short	0x010a
        /*0222*/ 	.byte	0x08
	.zero		1


	//   ....[10]....
        /*0224*/ 	.word	0x000020e0
        /*0228*/ 	.word	0x000000ff
        /*022c*/ 	.word	0x00008000
        /*0230*/ 	.short	0x010a
        /*0232*/ 	.byte	0x1c
	.zero		1


	//   ....[11]....
        /*0234*/ 	.word	0x000022d0
        /*0238*/ 	.word	0x000000ff
        /*023c*/ 	.word	0x00008020
        /*0240*/ 	.short	0x010a
        /*0242*/ 	.byte	0x1c
	.zero		1


	//   ....[12]....
        /*0244*/ 	.word	0x000023b0
        /*0248*/ 	.word	0x000000ff
        /*024c*/ 	.word	0x00008000
        /*0250*/ 	.short	0x0108
        /*0252*/ 	.byte	0x08
	.zero		1


	//   ....[13]....
        /*0254*/ 	.word	0x000023c0
        /*0258*/ 	.word	0x000000ff
        /*025c*/ 	.word	0x00008020
        /*0260*/ 	.short	0x0108
        /*0262*/ 	.byte	0x08
	.zero		1


	//   ....[14]....
        /*0264*/ 	.word	0x00002410
        /*0268*/ 	.word	0x000000ff
        /*026c*/ 	.word	0x00008008
        /*0270*/ 	.short	0x0108
        /*0272*/ 	.byte	0x08
	.zero		1


	//   ....[15]....
        /*0274*/ 	.word	0x00002420
        /*0278*/ 	.word	0x000000ff
        /*027c*/ 	.word	0x00008028
        /*0280*/ 	.short	0x0108
        /*0282*/ 	.byte	0x08
	.zero		1


	//   ....[16]....
        /*0284*/ 	.word	0x00002470
        /*0288*/ 	.word	0x000000ff
        /*028c*/ 	.word	0x00008010
        /*0290*/ 	.short	0x0108
        /*0292*/ 	.byte	0x08
	.zero		1


	//   ....[17]....
        /*0294*/ 	.word	0x00002480
        /*0298*/ 	.word	0x000000ff
        /*029c*/ 	.word	0x00008030
        /*02a0*/ 	.short	0x0108
        /*02a2*/ 	.byte	0x08
	.zero		1


	//   ....[18]....
        /*02a4*/ 	.word	0x000024d0
        /*02a8*/ 	.word	0x000000ff
        /*02ac*/ 	.word	0x00008018
        /*02b0*/ 	.short	0x0108
        /*02b2*/ 	.byte	0x08
	.zero		1


	//   ....[19]....
        /*02b4*/ 	.word	0x000024e0
        /*02b8*/ 	.word	0x000000ff
        /*02bc*/ 	.word	0x00008038
        /*02c0*/ 	.short	0x0108
        /*02c2*/ 	.byte	0x08
	.zero		1


	//   ....[20]....
        /*02c4*/ 	.word	0x00002ad0
        /*02c8*/ 	.word	0x000000ff
        /*02cc*/ 	.word	0x00008000
        /*02d0*/ 	.short	0x010a
        /*02d2*/ 	.byte	0x08
	.zero		1


	//   ....[21]....
        /*02d4*/ 	.word	0x00002b00
        /*02d8*/ 	.word	0x000000ff
        /*02dc*/ 	.word	0x00008020
        /*02e0*/ 	.short	0x010a
        /*02e2*/ 	.byte	0x08
	.zero		1


	//   ....[22]....
        /*02e4*/ 	.word	0x00002b30
        /*02e8*/ 	.word	0x000000ff
        /*02ec*/ 	.word	0x00008000
        /*02f0*/ 	.short	0x010a
        /*02f2*/ 	.byte	0x1c
	.zero		1


	//   ....[23]....
        /*02f4*/ 	.word	0x00002b60
        /*02f8*/ 	.word	0x000000ff
        /*02fc*/ 	.word	0x00008020
        /*0300*/ 	.short	0x010a
        /*0302*/ 	.byte	0x1c
	.zero		1


	//----- nvinfo : EIATTR_NUM_MBARRIERS
	.align		4
.L_48:
        /*0304*/ 	.byte	0x03, 0x38
        /*0306*/ 	.short	0x0008


	//----- nvinfo : EIATTR_EXIT_INSTR_OFFSETS
	.align		4
        /*0308*/ 	.byte	0x04, 0x1c
        /*030a*/ 	.short	(.L_50 - .L_49)


	//   ....[0]....
.L_49:
        /*030c*/ 	.word	0x00002ac0


	//----- nvinfo : EIATTR_REQNTID
	.align		4
.L_50:
        /*0310*/ 	.byte	0x04, 0x10
        /*0312*/ 	.short	(.L_52 - .L_51)
.L_51:
        /*0314*/ 	.word	0x00000080
        /*0318*/ 	.word	0x00000001
        /*031c*/ 	.word	0x00000001


	//----- nvinfo : EIATTR_CRS_STACK_SIZE
	.align		4
.L_52:
        /*0320*/ 	.byte	0x04, 0x1e
        /*0322*/ 	.short	(.L_54 - .L_53)
.L_53:
        /*0324*/ 	.word	0x00000000


	//----- nvinfo : EIATTR_CBANK_PARAM_SIZE
	.align		4
.L_54:
        /*0328*/ 	.byte	0x03, 0x19
        /*032a*/ 	.short	0x0050


	//----- nvinfo : EIATTR_PARAM_CBANK
	.align		4
        /*032c*/ 	.byte	0x04, 0x0a
        /*032e*/ 	.short	(.L_56 - .L_55)
	.align		4
.L_55:
        /*0330*/ 	.word	index@(.nv.constant0.gluon_tcgen05)
        /*0334*/ 	.short	0x0380
        /*0336*/ 	.short	0x0050


	//----- nvinfo : EIATTR_SW_WAR
	.align		4
.L_56:
        /*0338*/ 	.byte	0x04, 0x36
        /*033a*/ 	.short	(.L_58 - .L_57)
.L_57:
        /*033c*/ 	.word	0x00000008
.L_58:


//--------------------- .nv.compat                --------------------------
	.section	.nv.compat,"",@"SHT_CUDA_COMPAT_INFO"
	.align	4
        /*0000*/ 	.byte	0x02, 0x02, 0x02, 0x00, 0x02, 0x05, 0x05, 0x00, 0x02, 0x03, 0x03, 0x00, 0x02, 0x06, 0x01, 0x00


//--------------------- .nv.callgraph             --------------------------
	.section	.nv.callgraph,"",@"SHT_CUDA_CALLGRAPH"
	.align	4
	.sectionentsize	8
	.align		4
        /*0000*/ 	.word	0x00000000
	.align		4
        /*0004*/ 	.word	0xffffffff
	.align		4
        /*0008*/ 	.word	0x00000000
	.align		4
        /*000c*/ 	.word	0xfffffffe
	.align		4
        /*0010*/ 	.word	0x00000000
	.align		4
        /*0014*/ 	.word	0xfffffffd
	.align		4
        /*0018*/ 	.word	0x00000000
	.align		4
        /*001c*/ 	.word	0xfffffffc


//--------------------- .text.gluon_tcgen05       --------------------------
	.section	.text.gluon_tcgen05,"ax",@progbits
	.align	128
        .global         gluon_tcgen05
        .type           gluon_tcgen05,@function
        .size           gluon_tcgen05,(.L_x_85 - gluon_tcgen05)
        .other          gluon_tcgen05,@"STO_CUDA_ENTRY STV_DEFAULT"
gluon_tcgen05:
.text.gluon_tcgen05:
[----:B------:R-:W1:Y:S01]  /*0000*/  LDC R1, c[0x0][0x37c] ;  /* 0x0000df00ff017b82 */ /* 0x000e620000000800 */
[----:B------:R-:W2:Y:S02]  /*0010*/  S2R R0, SR_TID.X ;  /* 0x0000000000007919 */ /* 0x000ea40000002100 */
[----:B--2---:R-:W-:-:S13]  /*0020*/  ISETP.GE.U32.AND P2, PT, R0, 0x20, PT ;  /* 0x000000200000780c */ /* 0x004fda0003f46070 */
[----:B------:R-:W-:Y:S05]  /*0030*/  @P2 BRA `(.L_x_0) ;  /* 0x0000000000b82947 */ /* 0x000fea0003800000 */
[----:B------:R-:W2:Y:S01]  /*0040*/  S2UR UR6, SR_CgaCtaId ;  /* 0x00000000000679c3 */ /* 0x000ea20000008800 */
[----:B------:R-:W-:Y:S01]  /*0050*/  NOP ;  /* 0x0000000000007918 */ /* 0x000fe20000000000 */
[----:B------:R-:W-:Y:S02]  /*0060*/  UMOV UR4, 0x40 ;  /* 0x0000004000047882 */ /* 0x000fe40000000000 */
[----:B--2---:R-:W-:-:S09]  /*0070*/  ULEA UR4, UR6, UR4, 0x18 ;  /* 0x0000000406047291 */ /* 0x004fd2000f8ec0ff */
[----:B------:R-:W2:Y:S01]  /*0080*/  LDS.U8 R2, [UR4] ;  /* 0x00000004ff027984 */ /* 0x000ea20008000000 */
[----:B------:R-:W-:Y:S02]  /*0090*/  UMOV UR4, 0x400 ;  /* 0x0000040000047882 */ /* 0x000fe40000000000 */
[----:B------:R-:W-:Y:S01]  /*00a0*/  ULEA UR4, UR6, UR4, 0x18 ;  /* 0x0000000406047291 */ /* 0x000fe2000f8ec0ff */
[----:B--2---:R-:W-:-:S13]  /*00b0*/  ISETP.NE.AND P0, PT, R2, RZ, PT ;  /* 0x000000ff0200720c */ /* 0x004fda0003f05270 */
[----:B------:R-:W-:Y:S05]  /*00c0*/  @P0 BRA `(.L_x_1) ;  /* 0x00000000007c0947 */ /* 0x000fea0003800000 */
[----:B------:R-:W-:-:S13]  /*00d0*/  ELECT P0, URZ, PT ;  /* 0x0000000000ff782f */ /* 0x000fda0003800000 */
[----:B------:R-:W-:Y:S05]  /*00e0*/  @!P0 BRA `(.L_x_2) ;  /* 0x0000000000848947 */ /* 0x000fea0003800000 */
[----:B------:R-:W-:Y:S01]  /*00f0*/  UMOV UR5, 0x2 ;  /* 0x0000000200057882 */ /* 0x000fe20000000000 */
[----:B------:R-:W-:Y:S02]  /*0100*/  IMAD.MOV.U32 R5, RZ, RZ, 0x1 ;  /* 0x00000001ff057424 */ /* 0x000fe400078e00ff */
[----:B------:R-:W-:Y:S02]  /*0110*/  IMAD.MOV.U32 R3, RZ, RZ, 0x3 ;  /* 0x00000003ff037424 */ /* 0x000fe400078e00ff */
[----:B------:R-:W-:Y:S04]  /*0120*/  DEPBAR.LE SB2, 0x36 ;  /* 0x0000ad800000791a */ /* 0x000fe80000000000 */
[----:B------:R-:W2:Y:S02]  /*0130*/  UTCATOMSWS.FIND_AND_SET.ALIGN UP0, UR5, UR5 ;  /* 0x00000005000575e3 */ /* 0x000ea40008000800 */
[----:B--2---:R-:W-:-:S04]  /*0140*/  PLOP3.LUT P0, PT, PT, PT, UP0, 0x80, 0x8 ;  /* 0x000000000008781c */ /* 0x004fc80003f0f008 */
[----:B------:R-:W-:-:S04]  /*0150*/  SEL R2, RZ, 0xffffffff, !P0 ;  /* 0xffffffffff027807 */ /* 0x000fc80004000000 */
[----:B------:R-:W-:Y:S01]  /*0160*/  ISETP.NE.AND P0, PT, R2, RZ, PT ;  /* 0x000000ff0200720c */ /* 0x000fe20003f05270 */
[----:B------:R-:W-:-:S12]  /*0170*/  IMAD.U32 R2, RZ, RZ, UR5 ;  /* 0x00000005ff027e24 */ /* 0x000fd8000f8e00ff */
[----:B------:R-:W-:Y:S05]  /*0180*/  @P0 BRA `(.L_x_3) ;  /* 0x0000000000240947 */ /* 0x000fea0003800000 */
.L_x_4:
[----:B------:R-:W-:Y:S05]  /*0190*/  NANOSLEEP 0x64 ;  /* 0x000000640000795d */ /* 0x000fea0003800000 */
[----:B------:R-:W-:-:S05]  /*01a0*/  UMOV UR5, 0x2 ;  /* 0x0000000200057882 */ /* 0x000fca0000000000 */
[----:B------:R-:W-:Y:S04]  /*01b0*/  DEPBAR.LE SB2, 0x36 ;  /* 0x0000ad800000791a */ /* 0x000fe80000000000 */
[----:B------:R-:W2:Y:S02]  /*01c0*/  UTCATOMSWS.FIND_AND_SET.ALIGN UP0, UR5, UR5 ;  /* 0x00000005000575e3 */ /* 0x000ea40008000800 */
[----:B--2---:R-:W-:-:S04]  /*01d0*/  PLOP3.LUT P0, PT, PT, PT, UP0, 0x80, 0x8 ;  /* 0x000000000008781c */ /* 0x004fc80003f0f008 */
[----:B------:R-:W-:-:S04]  /*01e0*/  SEL R2, RZ, 0xffffffff, !P0 ;  /* 0xffffffffff027807 */ /* 0x000fc80004000000 */
[----:B------:R-:W-:Y:S01]  /*01f0*/  ISETP.NE.AND P0, PT, R2, RZ, PT ;  /* 0x000000ff0200720c */ /* 0x000fe20003f05270 */
[----:B------:R-:W-:-:S12]  /*0200*/  IMAD.U32 R2, RZ, RZ, UR5 ;  /* 0x00000005ff027e24 */ /* 0x000fd8000f8e00ff */
[----:B------:R-:W-:Y:S05]  /*0210*/  @!P0 BRA `(.L_x_4) ;  /* 0xfffffffc00dc8947 */ /* 0x000fea000383ffff */
.L_x_3:
[C---:B------:R-:W-:Y:S01]  /*0220*/  VIADD R4, R2.reuse, 0x10 ;  /* 0x0000001002047836 */ /* 0x040fe20000000000 */
[----:B------:R-:W-:Y:S01]  /*0230*/  UMOV UR5, 0x50 ;  /* 0x0000005000057882 */ /* 0x000fe20000000000 */
[----:B------:R-:W-:Y:S01]  /*0240*/  SHF.L.U32 R3, R3, R2, RZ ;  /* 0x0000000203037219 */ /* 0x000fe200000006ff */
[----:B------:R-:W-:Y:S01]  /*0250*/  ULEA UR5, UR6, UR5, 0x18 ;  /* 0x0000000506057291 */ /* 0x000fe2000f8ec0ff */
[----:B------:R-:W-:Y:S01]  /*0260*/  IMAD.SHL.U32 R2, R2, 0x20, RZ ;  /* 0x0000002002027824 */ /* 0x000fe200078e00ff */
[----:B------:R-:W-:-:S04]  /*0270*/  SHF.L.U32 R4, R5, R4, RZ ;  /* 0x0000000405047219 */ /* 0x000fc800000006ff */
[----:B------:R-:W-:-:S05]  /*0280*/  LOP3.LUT R3, R4, R3, RZ, 0xfc, !PT ;  /* 0x0000000304037212 */ /* 0x000fca00078efcff */
[----:B------:R2:W-:Y:S04]  /*0290*/  ATOMS.OR RZ, [UR5], R3 ;  /* 0x00000003ffff798c */ /* 0x0005e8000b000005 */
[----:B------:R2:W-:Y:S01]  /*02a0*/  STS [UR4], R2 ;  /* 0x00000002ff007988 */ /* 0x0005e20008000804 */
[----:B------:R-:W-:Y:S05]  /*02b0*/  BRA `(.L_x_2) ;  /* 0x0000000000107947 */ /* 0x000fea0003800000 */
.L_x_1:
[----:B------:R-:W-:Y:S01]  /*02c0*/  IMAD.MOV.U32 R3, RZ, RZ, -0x1 ;  /* 0xffffffffff037424 */ /* 0x000fe200078e00ff */
[----:B------:R-:W-:-:S04]  /*02d0*/  MOV R2, 0x300 ;  /* 0x0000030000027802 */ /* 0x000fc80000000f00 */
[----:B------:R2:W-:Y:S03]  /*02e0*/  STS [UR4], R3 ;  /* 0x00000003ff007988 */ /* 0x0005e60008000804 */
[----:B-12---:R-:W-:Y:S05]  /*02f0*/  CALL.REL.NOINC `($__internal_1_$__cuda_sm10x_tcgen05_guardrail_trap_phase_invalid_during_alloc) ;  /* 0x0000002800307944 */ /* 0x006fea0003c00000 */
.L_x_2:
[----:B------:R-:W-:Y:S05]  /*0300*/  WARPSYNC.ALL ;  /* 0x0000000000007948 */ /* 0x000fea0003800000 */
[----:B------:R-:W-:Y:S01]  /*0310*/  NOP ;  /* 0x0000000000007918 */ /* 0x000fe20000000000 */
.L_x_0:
[----:B------:R-:W3:Y:S08]  /*0320*/  S2UR UR4, SR_CgaCtaId ;  /* 0x00000000000479c3 */ /* 0x000ef00000008800 */
[----:B------:R-:W-:Y:S01]  /*0330*/  BAR.SYNC.DEFER_BLOCKING 0x0 ;  /* 0x0000000000007b1d */ /* 0x000fe20000010000 */
[----:B------:R-:W-:-:S05]  /*0340*/  LOP3.LUT R36, R0, 0x7f, RZ, 0xc0, !PT ;  /* 0x0000007f00247812 */ /* 0x000fca00078ec0ff */
[----:B------:R-:W-:Y:S02]  /*0350*/  UMOV UR8, 0x400 ;  /* 0x0000040000087882 */ /* 0x000fe40000000000 */
[----:B--2---:R-:W2:Y:S08]  /*0360*/  LDC R3, c[0x0][0x398] ;  /* 0x0000e600ff037b82 */ /* 0x004eb00000000800 */
[----:B------:R-:W4:Y:S01]  /*0370*/  LDC R6, c[0x0][0x3a0] ;  /* 0x0000e800ff067b82 */ /* 0x000f220000000800 */
[----:B---3--:R-:W-:-:S07]  /*0380*/  ULEA UR8, UR4, UR8, 0x18 ;  /* 0x0000000804087291 */ /* 0x008fce000f8ec0ff */
[----:B------:R-:W3:Y:S02]  /*0390*/  S2UR UR9, SR_CTAID.Y ;  /* 0x00000000000979c3 */ /* 0x000ee40000002600 */
[----:B------:R-:W5:Y:S06]  /*03a0*/  LDS R4, [UR8] ;  /* 0x00000008ff047984 */ /* 0x000f6c0008000800 */
[----:B------:R-:W-:Y:S06]  /*03b0*/  BAR.SYNC.DEFER_BLOCKING 0x0 ;  /* 0x0000000000007b1d */ /* 0x000fec0000010000 */
[----:B------:R-:W-:Y:S05]  /*03c0*/  @P2 BRA `(.L_x_5) ;  /* 0x0000000000182947 */ /* 0x000fea0003800000 */
[----:B------:R-:W-:Y:S01]  /*03d0*/  ELECT P0, URZ, PT ;  /* 0x0000000000ff782f */ /* 0x000fe20003800000 */
[----:B------:R-:W-:Y:S01]  /*03e0*/  IMAD.MOV.U32 R2, RZ, RZ, 0x1 ;  /* 0x00000001ff027424 */ /* 0x000fe200078e00ff */
[----:B------:R-:W-:Y:S01]  /*03f0*/  UMOV UR5, 0x40 ;  /* 0x0000004000057882 */ /* 0x000fe20000000000 */
[----:B------:R-:W-:Y:S01]  /*0400*/  UVIRTCOUNT.DEALLOC.SMPOOL 0x80 ;  /* 0x000000800000784c */ /* 0x000fe20000000000 */
[----:B------:R-:W-:-:S09]  /*0410*/  ULEA UR5, UR4, UR5, 0x18 ;  /* 0x0000000504057291 */ /* 0x000fd2000f8ec0ff */
[----:B------:R5:W-:Y:S03]  /*0420*/  @P0 STS.U8 [UR5], R2 ;  /* 0x00000002ff000988 */ /* 0x000be60008000005 */
.L_x_5:
[----:B------:R-:W5:Y:S01]  /*0430*/  S2UR UR4, SR_CTAID.Z ;  /* 0x00000000000479c3 */ /* 0x000f620000002700 */
[----:B------:R-:W4:Y:S01]  /*0440*/  LDCU UR5, c[0x0][0x370] ;  /* 0x00006e00ff0577ac */ /* 0x000f220008000800 */
[C---:B------:R-:W-:Y:S01]  /*0450*/  ISETP.GE.U32.AND P0, PT, R36.reuse, 0x20, PT ;  /* 0x000000202400780c */ /* 0x040fe20003f06070 */
[----:B--2--5:R-:W-:Y:S01]  /*0460*/  VIADD R2, R3, 0xffffffff ;  /* 0xffffffff03027836 */ /* 0x024fe20000000000 */
[C---:B------:R-:W-:Y:S01]  /*0470*/  ISETP.NE.U32.AND P3, PT, R36.reuse, RZ, PT ;  /* 0x000000ff2400720c */ /* 0x040fe20003f65070 */
[----:B------:R-:W2:Y:S01]  /*0480*/  LDCU UR6, c[0x0][0x374] ;  /* 0x00006e80ff0677ac */ /* 0x000ea20008000800 */
[----:B------:R-:W-:Y:S01]  /*0490*/  LEA R10, R36, UR8, 0x2 ;  /* 0x00000008240a7c11 */ /* 0x000fe2000f8e10ff */
[----:B----4-:R-:W-:Y:S01]  /*04a0*/  VIADD R9, R6, 0xffffffff ;  /* 0xffffffff06097836 */ /* 0x010fe20000000000 */
[----:B------:R-:W4:Y:S01]  /*04b0*/  S2UR UR7, SR_CTAID.X ;  /* 0x00000000000779c3 */ /* 0x000f220000002500 */
[----:B------:R-:W5:Y:S01]  /*04c0*/  LDCU.64 UR20, c[0x0][0x3c0] ;  /* 0x00007800ff1477ac */ /* 0x000f620008000a00 */
[----:B------:R-:W-:Y:S01]  /*04d0*/  R2UR UR23, R4 ;  /* 0x00000000041772ca */ /* 0x000fe200000e0000 */
[----:B------:R-:W-:Y:S04]  /*04e0*/  BSSY.RECONVERGENT B0, `(.L_x_6) ;  /* 0x0000011000007945 */ /* 0x000fe80003800200 */
[----:B------:R3:W-:Y:S01]  /*04f0*/  @!P0 STS [R10], RZ ;  /* 0x000000ff0a008388 */ /* 0x0007e20000000800 */
[----:B------:R-:W-:-:S03]  /*0500*/  NOP ;  /* 0x0000000000007918 */ /* 0x000fc60000000000 */
[----:B------:R3:W-:Y:S02]  /*0510*/  @!P3 STS [UR8+0x24], R2 ;  /* 0x00002402ff00b988 */ /* 0x0007e40008000808 */
[----:B--23--:R-:W-:Y:S02]  /*0520*/  UIMAD UR4, UR4, UR6, UR9 ;  /* 0x00000006040472a4 */ /* 0x00cfe4000f8e0209 */
[----:B------:R2:W-:Y:S02]  /*0530*/  @!P3 STS [UR8+0x20], R9 ;  /* 0x00002009ff00b988 */ /* 0x0005e40008000808 */
[----:B----4-:R-:W-:-:S04]  /*0540*/  UIMAD UR4, UR4, UR5, UR7 ;  /* 0x00000005040472a4 */ /* 0x010fc8000f8e0207 */
[----:B------:R-:W-:-:S04]  /*0550*/  UIMAD UR4, UR4, 0x180, URZ ;  /* 0x00000180040478a4 */ /* 0x000fc8000f8e02ff */
[----:B-----5:R-:W-:-:S04]  /*0560*/  UIADD3 UR24, UP0, UPT, UR4, UR20, URZ ;  /* 0x0000001404187290 */ /* 0x020fc8000ff1e0ff */
[----:B------:R-:W-:Y:S01]  /*0570*/  ULEA.HI.X.SX32 UR25, UR4, UR21, 0x1, UP0 ;  /* 0x0000001504197291 */ /* 0x000fe200080f0eff */
[----:B--2---:R-:W-:Y:S11]  /*0580*/  @P3 BRA `(.L_x_7) ;  /* 0x0000000000183947 */ /* 0x004ff60003800000 */
[----:B------:R-:W2:Y:S01]  /*0590*/  LDS R3, [UR8+0x8] ;  /* 0x00000808ff037984 */ /* 0x000ea20008000800 */
[----:B------:R-:W3:Y:S01]  /*05a0*/  LDC.64 R12, c[0x0][0x380] ;  /* 0x0000e000ff0c7b82 */ /* 0x000ee20000000a00 */
[----:B------:R-:W-:Y:S02]  /*05b0*/  IMAD.MOV.U32 R4, RZ, RZ, 0x70 ;  /* 0x00000070ff047424 */ /* 0x000fe400078e00ff */
[----:B---3--:R3:W-:Y:S03]  /*05c0*/  STS.64 [UR8], R12 ;  /* 0x0000000cff007988 */ /* 0x0087e60008000a08 */
[----:B--2---:R-:W-:-:S05]  /*05d0*/  LOP3.LUT R3, R3, 0x10, R4, 0xd8, !PT ;  /* 0x0000001003037812 */ /* 0x004fca00078ed804 */
[----:B------:R3:W-:Y:S02]  /*05e0*/  STS [UR8+0x8], R3 ;  /* 0x00000803ff007988 */ /* 0x0007e40008000808 */
.L_x_7:
[----:B------:R-:W-:Y:S05]  /*05f0*/  BSYNC.RECONVERGENT B0 ;  /* 0x0000000000007941 */ /* 0x000fea0003800200 */
.L_x_6:
[----:B------:R-:W-:Y:S04]  /*0600*/  BSSY.RECONVERGENT B0, `(.L_x_8) ;  /* 0x000000a000007945 */ /* 0x000fe80003800200 */
[----:B------:R-:W-:Y:S05]  /*0610*/  @P3 BRA `(.L_x_9) ;  /* 0x0000000000203947 */ /* 0x000fea0003800000 */
[----:B---3--:R-:W2:Y:S01]  /*0620*/  LDS R3, [UR8+0x34] ;  /* 0x00003408ff037984 */ /* 0x008ea20008000800 */
[----:B------:R-:W-:Y:S02]  /*0630*/  IMAD.MOV.U32 R4, RZ, RZ, 0x1f000000 ;  /* 0x1f000000ff047424 */ /* 0x000fe400078e00ff */
[----:B------:R-:W-:Y:S01]  /*0640*/  @!P3 IMAD.MOV.U32 R5, RZ, RZ, 0x3f ;  /* 0x0000003fff05b424 */ /* 0x000fe200078e00ff */
[----:B------:R-:W3:Y:S02]  /*0650*/  @!P3 LDS R8, [UR8+0x38] ;  /* 0x00003808ff08b984 */ /* 0x000ee40008000800 */
[----:B--2---:R-:W-:Y:S02]  /*0660*/  LOP3.LUT R3, R3, 0xff000000, R4, 0xb8, !PT ;  /* 0xff00000003037812 */ /* 0x004fe400078eb804 */
[----:B---3--:R-:W-:-:S03]  /*0670*/  @!P3 LOP3.LUT R4, R8, 0xff, R5, 0xb8, !PT ;  /* 0x000000ff0804b812 */ /* 0x008fc600078eb805 */
[----:B------:R2:W-:Y:S04]  /*0680*/  STS [UR8+0x34], R3 ;  /* 0x00003403ff007988 */ /* 0x0005e80008000808 */
[----:B------:R2:W-:Y:S02]  /*0690*/  @!P3 STS [UR8+0x38], R4 ;  /* 0x00003804ff00b988 */ /* 0x0005e40008000808 */
.L_x_9:
[----:B------:R-:W-:Y:S05]  /*06a0*/  BSYNC.RECONVERGENT B0 ;  /* 0x0000000000007941 */ /* 0x000fea0003800200 */
.L_x_8:
[----:B------:R-:W-:Y:S04]  /*06b0*/  BSSY.RECONVERGENT B0, `(.L_x_10) ;  /* 0x000000e000007945 */ /* 0x000fe80003800200 */
[----:B------:R-:W-:Y:S05]  /*06c0*/  @P3 BRA `(.L_x_11) ;  /* 0x0000000000303947 */ /* 0x000fea0003800000 */
[----:B--2---:R-:W2:Y:S01]  /*06d0*/  LDS R4, [UR8+0x34] ;  /* 0x00003408ff047984 */ /* 0x004ea20008000800 */
[----:B---3--:R-:W3:Y:S03]  /*06e0*/  LDC.64 R12, c[0x0][0x3a8] ;  /* 0x0000ea00ff0c7b82 */ /* 0x008ee60000000a00 */
[----:B------:R-:W4:Y:S01]  /*06f0*/  LDS R3, [UR8+0x1c] ;  /* 0x00001c08ff037984 */ /* 0x000f220008000800 */
[C---:B---3--:R-:W-:Y:S01]  /*0700*/  SHF.L.U64.HI R8, R12.reuse, 0x1, R13 ;  /* 0x000000010c087819 */ /* 0x048fe2000001020d */
[----:B------:R-:W-:-:S03]  /*0710*/  IMAD.SHL.U32 R5, R12, 0x2, RZ ;  /* 0x000000020c057824 */ /* 0x000fc600078e00ff */
[--C-:B------:R-:W-:Y:S02]  /*0720*/  SHF.R.U32.HI R12, RZ, 0x4, R8.reuse ;  /* 0x00000004ff0c7819 */ /* 0x100fe40000011608 */
[----:B------:R-:W-:-:S05]  /*0730*/  SHF.R.U64 R5, R5, 0x4, R8 ;  /* 0x0000000405057819 */ /* 0x000fca0000001208 */
[----:B------:R5:W-:Y:S01]  /*0740*/  STS [UR8+0xc], R5 ;  /* 0x00000c05ff007988 */ /* 0x000be20008000808 */
[----:B--2---:R-:W-:Y:S02]  /*0750*/  LOP3.LUT R4, R4, 0x7, RZ, 0xb8, !PT ;  /* 0x0000000704047812 */ /* 0x004fe400078eb8ff */
[----:B----4-:R-:W-:-:S03]  /*0760*/  LOP3.LUT R3, R3, 0xf, R12, 0xb8, !PT ;  /* 0x0000000f03037812 */ /* 0x010fc600078eb80c */
[----:B------:R5:W-:Y:S04]  /*0770*/  STS [UR8+0x34], R4 ;  /* 0x00003404ff007988 */ /* 0x000be80008000808 */
[----:B------:R5:W-:Y:S02]  /*0780*/  STS [UR8+0x1c], R3 ;  /* 0x00001c03ff007988 */ /* 0x000be40008000808 */
.L_x_11:
[----:B------:R-:W-:Y:S05]  /*0790*/  BSYNC.RECONVERGENT B0 ;  /* 0x0000000000007941 */ /* 0x000fea0003800200 */
.L_x_10:
[----:B------:R-:W-:Y:S04]  /*07a0*/  BSSY.RECONVERGENT B1, `(.L_x_12) ;  /* 0x000001a000017945 */ /* 0x000fe80003800200 */
[----:B------:R-:W-:Y:S04]  /*07b0*/  BSSY.RELIABLE B0, `(.L_x_13) ;  /* 0x0000015000007945 */ /* 0x000fe80003800100 */
[----:B------:R-:W-:Y:S05]  /*07c0*/  @P3 BRA `(.L_x_14) ;  /* 0x0000000000203947 */ /* 0x000fea0003800000 */
[----:B--23-5:R-:W2:Y:S02]  /*07d0*/  LDS R3, [UR8+0x34] ;  /* 0x00003408ff037984 */ /* 0x02cea40008000800 */
[----:B--2---:R-:W-:-:S05]  /*07e0*/  LOP3.LUT R3, R3, 0x38, RZ, 0xb8, !PT ;  /* 0x0000003803037812 */ /* 0x004fca00078eb8ff */
[----:B------:R2:W-:Y:S01]  /*07f0*/  STS [UR8+0x34], R3 ;  /* 0x00003403ff007988 */ /* 0x0005e20008000808 */
[----:B------:R-:W-:Y:S05]  /*0800*/  @P3 BRA `(.L_x_15) ;  /* 0x0000000000203947 */ /* 0x000fea0003800000 */
[----:B--2---:R-:W2:Y:S01]  /*0810*/  LDS R3, [UR8+0x8] ;  /* 0x00000808ff037984 */ /* 0x004ea20008000800 */
[----:B------:R-:W-:-:S05]  /*0820*/  IMAD.MOV.U32 R4, RZ, RZ, 0x780 ;  /* 0x00000780ff047424 */ /* 0x000fca00078e00ff */
[----:B--2---:R-:W-:-:S05]  /*0830*/  LOP3.LUT R3, R3, 0x500, R4, 0xd8, !PT ;  /* 0x0000050003037812 */ /* 0x004fca00078ed804 */
[----:B------:R4:W-:Y:S02]  /*0840*/  STS [UR8+0x8], R3 ;  /* 0x00000803ff007988 */ /* 0x0009e40008000808 */
.L_x_14:
[----:B------:R-:W-:Y:S05]  /*0850*/  @P3 BRA `(.L_x_16) ;  /* 0x0000000000283947 */ /* 0x000fea0003800000 */
[----:B--2345:R-:W2:Y:S02]  /*0860*/  LDS R3, [UR8+0x8] ;  /* 0x00000808ff037984 */ /* 0x03cea40008000800 */
[----:B--2---:R-:W-:-:S05]  /*0870*/  LOP3.LUT R3, R3, 0x1800, RZ, 0xb8, !PT ;  /* 0x0000180003037812 */ /* 0x004fca00078eb8ff */
[----:B------:R3:W-:Y:S02]  /*0880*/  STS [UR8+0x8], R3 ;  /* 0x00000803ff007988 */ /* 0x0007e40008000808 */
.L_x_15:
[----:B------:R-:W-:Y:S05]  /*0890*/  @P3 BREAK.RELIABLE B0 ;  /* 0x0000000000003942 */ /* 0x000fea0003800100 */
[----:B------:R-:W-:Y:S05]  /*08a0*/  @P3 BRA `(.L_x_17) ;  /* 0x0000000000243947 */ /* 0x000fea0003800000 */
[----:B------:R-:W4:Y:S01]  /*08b0*/  LDS R4, [UR8+0x8] ;  /* 0x00000808ff047984 */ /* 0x000f220008000800 */
[----:B--23--:R-:W-:-:S05]  /*08c0*/  IMAD.MOV.U32 R3, RZ, RZ, 0x6000 ;  /* 0x00006000ff037424 */ /* 0x00cfca00078e00ff */
[----:B----4-:R-:W-:-:S04]  /*08d0*/  LOP3.LUT R3, R4, 0x4000, R3, 0xd8, !PT ;  /* 0x0000400004037812 */ /* 0x010fc800078ed803 */
[----:B------:R-:W-:-:S05]  /*08e0*/  LOP3.LUT R3, R3, 0x400000, RZ, 0xb8, !PT ;  /* 0x0040000003037812 */ /* 0x000fca00078eb8ff */
[----:B------:R2:W-:Y:S02]  /*08f0*/  STS [UR8+0x8], R3 ;  /* 0x00000803ff007988 */ /* 0x0005e40008000808 */
.L_x_16:
[----:B------:R-:W-:Y:S05]  /*0900*/  BSYNC.RELIABLE B0 ;  /* 0x0000000000007941 */ /* 0x000fea0003800100 */
.L_x_13:
[----:B--2345:R-:W2:Y:S02]  /*0910*/  @!P3 LDS R3, [UR8+0x8] ;  /* 0x00000808ff03b984 */ /* 0x03cea40008000800 */
[----:B--2---:R-:W-:-:S05]  /*0920*/  @!P3 LOP3.LUT R3, R3, 0x8000, RZ, 0xb8, !PT ;  /* 0x000080000303b812 */ /* 0x004fca00078eb8ff */
[----:B------:R4:W-:Y:S02]  /*0930*/  @!P3 STS [UR8+0x8], R3 ;  /* 0x00000803ff00b988 */ /* 0x0009e40008000808 */
.L_x_17:
[----:B------:R-:W-:Y:S05]  /*0940*/  BSYNC.RECONVERGENT B1 ;  /* 0x0000000000017941 */ /* 0x000fea0003800200 */
.L_x_12:
[----:B------:R-:W-:Y:S05]  /*0950*/  WARPSYNC.ALL ;  /* 0x0000000000007948 */ /* 0x000fea0003800000 */
[----:B------:R-:W-:Y:S01]  /*0960*/  NOP ;  /* 0x0000000000007918 */ /* 0x000fe20000000000 */
[----:B------:R-:W-:Y:S05]  /*0970*/  @P0 BRA `(.L_x_18) ;  /* 0x0000000000300947 */ /* 0x000fea0003800000 */
[----:B--234-:R-:W2:Y:S01]  /*0980*/  S2R R3, SR_LANEID ;  /* 0x0000000000037919 */ /* 0x01cea20000000000 */
[----:B------:R-:W-:Y:S05]  /*0990*/  WARPSYNC.ALL ;  /* 0x0000000000007948 */ /* 0x000fea0003800000 */
[----:B------:R-:W-:Y:S01]  /*09a0*/  NOP ;  /* 0x0000000000007918 */ /* 0x000fe20000000000 */
[----:B--2---:R-:W-:-:S05]  /*09b0*/  IMAD.SHL.U32 R3, R3, 0x4, RZ ;  /* 0x0000000403037824 */ /* 0x004fca00078e00ff */
[----:B------:R-:W2:Y:S01]  /*09c0*/  LDS R7, [R3+UR8] ;  /* 0x0000000803077984 */ /* 0x000ea20008000800 */
[----:B------:R-:W-:-:S05]  /*09d0*/  IADD3 R4, P1, PT, R3, UR24, RZ ;  /* 0x0000001803047c10 */ /* 0x000fca000ff3e0ff */
[----:B------:R-:W-:-:S05]  /*09e0*/  IMAD.X R5, RZ, RZ, UR25, P1 ;  /* 0x00000019ff057e24 */ /* 0x000fca00088e06ff */
[----:B--2---:R5:W2:Y:S01]  /*09f0*/  ATOMG.E.EXCH.STRONG.GPU PT, RZ, [R4], R7 ;  /* 0x0000000704ff73a8 */ /* 0x004aa200041ee100 */
[----:B------:R-:W-:-:S04]  /*0a00*/  DEPBAR {5,4,3,2,1,0} ;  /* 0x0000003f0000791a */ /* 0x000fc80000000000 */
[----:B------:R-:W3:Y:S02]  /*0a10*/  CCTL.E.C.LDCU.IV.DEEP [UR24] ;  /* 0x0000000018007540 */ /* 0x000ee40009c08000 */
[----:B---3--:R5:W-:Y:S01]  /*0a20*/  UTMACCTL.IV [UR24] ;  /* 0x00000000180079b9 */ /* 0x008be20008000000 */
[----:B------:R-:W-:Y:S01]  /*0a30*/  NOP ;  /* 0x0000000000007918 */ /* 0x000fe20000000000 */
.L_x_18:
[----:B------:R-:W-:Y:S05]  /*0a40*/  @P0 BRA `(.L_x_19) ;  /* 0x00000000000c0947 */ /* 0x000fea0003800000 */
[----:B------:R0:W-:Y:S01]  /*0a50*/  UTMACMDFLUSH ;  /* 0x00000000000079b7 */ /* 0x0001e20000000000 */
[----:B------:R-:W-:Y:S05]  /*0a60*/  @P0 BRA `(.L_x_19) ;  /* 0x0000000000040947 */ /* 0x000fea0003800000 */
[----:B------:R-:W-:-:S04]  /*0a70*/  DEPBAR.LE SB0, 0x0 ;  /* 0x000080000000791a */ /* 0x000fc80000000000 */
.L_x_19:
[----:B------:R-:W-:Y:S05]  /*0a80*/  WARPSYNC.ALL ;  /* 0x0000000000007948 */ /* 0x000fea0003800000 */
[----:B------:R-:W-:Y:S01]  /*0a90*/  NOP ;  /* 0x0000000000007918 */ /* 0x000fe20000000000 */
[----:B--2---:R-:W-:Y:S06]  /*0aa0*/  BAR.SYNC.DEFER_BLOCKING 0x0 ;  /* 0x0000000000007b1d */ /* 0x004fec0000010000 */
[----:B------:R-:W-:Y:S02]  /*0ab0*/  BSSY.RECONVERGENT B1, `(.L_x_20) ;  /* 0x000000b000017945 */ /* 0x000fe40003800200 */
[----:B------:R-:W-:Y:S06]  /*0ac0*/  BAR.SYNC.DEFER_BLOCKING 0x0 ;  /* 0x0000000000007b1d */ /* 0x000fec0000010000 */
[----:B------:R2:W-:Y:S01]  /*0ad0*/  @!P0 STS [R10], RZ ;  /* 0x000000ff0a008388 */ /* 0x0005e20000000800 */
[----:B------:R-:W-:Y:S01]  /*0ae0*/  NOP ;  /* 0x0000000000007918 */ /* 0x000fe20000000000 */
[----:B------:R-:W-:Y:S05]  /*0af0*/  @P3 BRA `(.L_x_21) ;  /* 0x0000000000183947 */ /* 0x000fea0003800000 */
[----:B---34-:R-:W3:Y:S01]  /*0b00*/  LDS R3, [UR8+0x8] ;  /* 0x00000808ff037984 */ /* 0x018ee20008000800 */
[----:B------:R-:W4:Y:S01]  /*0b10*/  LDC.64 R12, c[0x0][0x388] ;  /* 0x0000e200ff0c7b82 */ /* 0x000f220000000a00 */
[----:B-----5:R-:W-:Y:S02]  /*0b20*/  IMAD.MOV.U32 R4, RZ, RZ, 0x70 ;  /* 0x00000070ff047424 */ /* 0x020fe400078e00ff */
[----:B----4-:R4:W-:Y:S03]  /*0b30*/  STS.64 [UR8], R12 ;  /* 0x0000000cff007988 */ /* 0x0109e60008000a08 */
[----:B---3--:R-:W-:-:S05]  /*0b40*/  LOP3.LUT R3, R3, 0x10, R4, 0xd8, !PT ;  /* 0x0000001003037812 */ /* 0x008fca00078ed804 */
[----:B------:R4:W-:Y:S02]  /*0b50*/  STS [UR8+0x8], R3 ;  /* 0x00000803ff007988 */ /* 0x0009e40008000808 */
.L_x_21:
[----:B-----5:R-:W-:Y:S05]  /*0b60*/  BSYNC.RECONVERGENT B1 ;  /* 0x0000000000017941 */ /* 0x020fea0003800200 */
.L_x_20:
[----:B------:R-:W-:Y:S04]  /*0b70*/  BSSY.RECONVERGENT B2, `(.L_x_22) ;  /* 0x000000f000027945 */ /* 0x000fe80003800200 */
[----:B------:R-:W-:Y:S04]  /*0b80*/  BSSY.RELIABLE B1, `(.L_x_23) ;  /* 0x000000c000017945 */ /* 0x000fe80003800100 */
[----:B------:R-:W-:Y:S05]  /*0b90*/  @P3 BRA `(.L_x_24) ;  /* 0x0000000000283947 */ /* 0x000fea0003800000 */
[----:B---34-:R-:W3:Y:S01]  /*0ba0*/  LDS R3, [UR8+0x34] ;  /* 0x00003408ff037984 */ /* 0x018ee20008000800 */
[----:B------:R-:W-:Y:S01]  /*0bb0*/  IMAD.MOV.U32 R4, RZ, RZ, 0x1f000000 ;  /* 0x1f000000ff047424 */ /* 0x000fe200078e00ff */
[----:B------:R-:W-:Y:S05]  /*0bc0*/  @P3 BREAK.RELIABLE B1 ;  /* 0x0000000000013942 */ /* 0x000fea0003800100 */
[----:B---3--:R-:W-:-:S05]  /*0bd0*/  LOP3.LUT R3, R3, 0xff000000, R4, 0xb8, !PT ;  /* 0xff00000003037812 */ /* 0x008fca00078eb804 */
[----:B------:R3:W-:Y:S01]  /*0be0*/  STS [UR8+0x34], R3 ;  /* 0x00003403ff007988 */ /* 0x0007e20008000808 */
[----:B------:R-:W-:Y:S05]  /*0bf0*/  @P3 BRA `(.L_x_25) ;  /* 0x0000000000183947 */ /* 0x000fea0003800000 */
[----:B---3--:R-:W3:Y:S01]  /*0c00*/  LDS R3, [UR8+0x38] ;  /* 0x00003808ff037984 */ /* 0x008ee20008000800 */
[----:B------:R-:W-:-:S05]  /*0c10*/  IMAD.MOV.U32 R4, RZ, RZ, 0x3f ;  /* 0x0000003fff047424 */ /* 0x000fca00078e00ff */
[----:B---3--:R-:W-:-:S05]  /*0c20*/  LOP3.LUT R3, R3, 0xff, R4, 0xb8, !PT ;  /* 0x000000ff03037812 */ /* 0x008fca00078eb804 */
[----:B------:R5:W-:Y:S02]  /*0c30*/  STS [UR8+0x38], R3 ;  /* 0x00003803ff007988 */ /* 0x000be40008000808 */
.L_x_24:
[----:B------:R-:W-:Y:S05]  /*0c40*/  BSYNC.RELIABLE B1 ;  /* 0x0000000000017941 */ /* 0x000fea0003800100 */
.L_x_23:
[----:B------:R2:W-:Y:S02]  /*0c50*/  @!P3 STS [UR8+0x20], R9 ;  /* 0x00002009ff00b988 */ /* 0x0005e40008000808 */
.L_x_25:
[----:B------:R-:W-:Y:S05]  /*0c60*/  BSYNC.RECONVERGENT B2 ;  /* 0x0000000000027941 */ /* 0x000fea0003800200 */
.L_x_22:
[----:B------:R-:W-:Y:S05]  /*0c70*/  WARPSYNC.ALL ;  /* 0x0000000000007948 */ /* 0x000fea0003800000 */
[----:B------:R-:W-:Y:S01]  /*0c80*/  NOP ;  /* 0x0000000000007918 */ /* 0x000fe20000000000 */
[----:B---345:R-:W3:Y:S01]  /*0c90*/  LDC R3, c[0x0][0x39c] ;  /* 0x0000e700ff037b82 */ /* 0x038ee20000000800 */
[----:B------:R-:W-:Y:S01]  /*0ca0*/  BSSY.RECONVERGENT B2, `(.L_x_26) ;  /* 0x0000010000027945 */ /* 0x000fe20003800200 */
[----:B---3--:R-:W-:-:S05]  /*0cb0*/  VIADD R3, R3, 0xffffffff ;  /* 0xffffffff03037836 */ /* 0x008fca0000000000 */
[----:B------:R3:W-:Y:S01]  /*0cc0*/  @!P3 STS [UR8+0x24], R3 ;  /* 0x00002403ff00b988 */ /* 0x0007e20008000808 */
[----:B------:R-:W-:Y:S05]  /*0cd0*/  @P3 BRA `(.L_x_27) ;  /* 0x0000000000303947 */ /* 0x000fea0003800000 */
[----:B------:R-:W4:Y:S01]  /*0ce0*/  LDS R5, [UR8+0x34] ;  /* 0x00003408ff057984 */ /* 0x000f220008000800 */
[----:B------:R-:W5:Y:S03]  /*0cf0*/  LDC.64 R12, c[0x0][0x3b0] ;  /* 0x0000ec00ff0c7b82 */ /* 0x000f660000000a00 */
[----:B------:R-:W2:Y:S01]  /*0d00*/  LDS R4, [UR8+0x1c] ;  /* 0x00001c08ff047984 */ /* 0x000ea20008000800 */
[C---:B-----5:R-:W-:Y:S01]  /*0d10*/  SHF.L.U64.HI R8, R12.reuse, 0x1, R13 ;  /* 0x000000010c087819 */ /* 0x060fe2000001020d */
[----:B------:R-:W-:-:S03]  /*0d20*/  IMAD.SHL.U32 R7, R12, 0x2, RZ ;  /* 0x000000020c077824 */ /* 0x000fc600078e00ff */
[--C-:B--2---:R-:W-:Y:S02]  /*0d30*/  SHF.R.U32.HI R9, RZ, 0x4, R8.reuse ;  /* 0x00000004ff097819 */ /* 0x104fe40000011608 */
[----:B------:R-:W-:-:S05]  /*0d40*/  SHF.R.U64 R7, R7, 0x4, R8 ;  /* 0x0000000407077819 */ /* 0x000fca0000001208 */
[----:B------:R5:W-:Y:S01]  /*0d50*/  STS [UR8+0xc], R7 ;  /* 0x00000c07ff007988 */ /* 0x000be20008000808 */
[----:B----4-:R-:W-:Y:S02]  /*0d60*/  LOP3.LUT R5, R5, 0x7, RZ, 0xb8, !PT ;  /* 0x0000000705057812 */ /* 0x010fe400078eb8ff */
[----:B------:R-:W-:-:S03]  /*0d70*/  LOP3.LUT R4, R4, 0xf, R9, 0xb8, !PT ;  /* 0x0000000f04047812 */ /* 0x000fc600078eb809 */
[----:B------:R5:W-:Y:S04]  /*0d80*/  STS [UR8+0x34], R5 ;  /* 0x00003405ff007988 */ /* 0x000be80008000808 */
[----:B------:R5:W-:Y:S02]  /*0d90*/  STS [UR8+0x1c], R4 ;  /* 0x00001c04ff007988 */ /* 0x000be40008000808 */
.L_x_27:
[----:B------:R-:W-:Y:S05]  /*0da0*/  BSYNC.RECONVERGENT B2 ;  /* 0x0000000000027941 */ /* 0x000fea0003800200 */
.L_x_26:
[----:B------:R-:W-:Y:S04]  /*0db0*/  BSSY.RECONVERGENT B3, `(.L_x_28) ;  /* 0x000001a000037945 */ /* 0x000fe80003800200 */
[----:B------:R-:W-:Y:S04]  /*0dc0*/  BSSY.RELIABLE B2, `(.L_x_29) ;  /* 0x0000015000027945 */ /* 0x000fe80003800100 */
[----:B------:R-:W-:Y:S05]  /*0dd0*/  @P3 BRA `(.L_x_30) ;  /* 0x0000000000203947 */ /* 0x000fea0003800000 */
[----:B-----5:R-:W4:Y:S02]  /*0de0*/  LDS R4, [UR8+0x34] ;  /* 0x00003408ff047984 */ /* 0x020f240008000800 */
[----:B----4-:R-:W-:-:S05]  /*0df0*/  LOP3.LUT R4, R4, 0x38, RZ, 0xb8, !PT ;  /* 0x0000003804047812 */ /* 0x010fca00078eb8ff */
[----:B------:R4:W-:Y:S01]  /*0e00*/  STS [UR8+0x34], R4 ;  /* 0x00003404ff007988 */ /* 0x0009e20008000808 */
[----:B------:R-:W-:Y:S05]  /*0e10*/  @P3 BRA `(.L_x_31) ;  /* 0x0000000000203947 */ /* 0x000fea0003800000 */
[----:B----4-:R-:W4:Y:S01]  /*0e20*/  LDS R4, [UR8+0x8] ;  /* 0x00000808ff047984 */ /* 0x010f220008000800 */
[----:B------:R-:W-:-:S05]  /*0e30*/  IMAD.MOV.U32 R5, RZ, RZ, 0x780 ;  /* 0x00000780ff057424 */ /* 0x000fca00078e00ff */
[----:B----4-:R-:W-:-:S05]  /*0e40*/  LOP3.LUT R4, R4, 0x500, R5, 0xd8, !PT ;  /* 0x0000050004047812 */ /* 0x010fca00078ed805 */
[----:B------:R4:W-:Y:S02]  /*0e50*/  STS [UR8+0x8], R4 ;  /* 0x00000804ff007988 */ /* 0x0009e40008000808 */
.L_x_30:
[----:B------:R-:W-:Y:S05]  /*0e60*/  @P3 BRA `(.L_x_32) ;  /* 0x0000000000283947 */ /* 0x000fea0003800000 */
[----:B----45:R-:W4:Y:S02]  /*0e70*/  LDS R4, [UR8+0x8] ;  /* 0x00000808ff047984 */ /* 0x030f240008000800 */
[----:B----4-:R-:W-:-:S05]  /*0e80*/  LOP3.LUT R4, R4, 0x1800, RZ, 0xb8, !PT ;  /* 0x0000180004047812 */ /* 0x010fca00078eb8ff */
[----:B------:R5:W-:Y:S02]  /*0e90*/  STS [UR8+0x8], R4 ;  /* 0x00000804ff007988 */ /* 0x000be40008000808 */
.L_x_31:
[----:B------:R-:W-:Y:S05]  /*0ea0*/  @P3 BREAK.RELIABLE B2 ;  /* 0x0000000000023942 */ /* 0x000fea0003800100 */
[----:B------:R-:W-:Y:S05]  /*0eb0*/  @P3 BRA `(.L_x_33) ;  /* 0x0000000000243947 */ /* 0x000fea0003800000 */
[----:B----45:R-:W4:Y:S01]  /*0ec0*/  LDS R4, [UR8+0x8] ;  /* 0x00000808ff047984 */ /* 0x030f220008000800 */
[----:B------:R-:W-:-:S05]  /*0ed0*/  IMAD.MOV.U32 R5, RZ, RZ, 0x6000 ;  /* 0x00006000ff057424 */ /* 0x000fca00078e00ff */
[----:B----4-:R-:W-:-:S04]  /*0ee0*/  LOP3.LUT R4, R4, 0x4000, R5, 0xd8, !PT ;  /* 0x0000400004047812 */ /* 0x010fc800078ed805 */
[----:B------:R-:W-:-:S05]  /*0ef0*/  LOP3.LUT R4, R4, 0x400000, RZ, 0xb8, !PT ;  /* 0x0040000004047812 */ /* 0x000fca00078eb8ff */
[----:B------:R4:W-:Y:S02]  /*0f00*/  STS [UR8+0x8], R4 ;  /* 0x00000804ff007988 */ /* 0x0009e40008000808 */
.L_x_32:
[----:B------:R-:W-:Y:S05]  /*0f10*/  BSYNC.RELIABLE B2 ;  /* 0x0000000000027941 */ /* 0x000fea0003800100 */
.L_x_29:
[----:B----45:R-:W4:Y:S02]  /*0f20*/  @!P3 LDS R4, [UR8+0x8] ;  /* 0x00000808ff04b984 */ /* 0x030f240008000800 */
[----:B----4-:R-:W-:-:S05]  /*0f30*/  @!P3 LOP3.LUT R4, R4, 0x8000, RZ, 0xb8, !PT ;  /* 0x000080000404b812 */ /* 0x010fca00078eb8ff */
[----:B------:R4:W-:Y:S02]  /*0f40*/  @!P3 STS [UR8+0x8], R4 ;  /* 0x00000804ff00b988 */ /* 0x0009e40008000808 */
.L_x_33:
[----:B------:R-:W-:Y:S05]  /*0f50*/  BSYNC.RECONVERGENT B3 ;  /* 0x0000000000037941 */ /* 0x000fea0003800200 */
.L_x_28:
[----:B------:R-:W-:Y:S05]  /*0f60*/  WARPSYNC.ALL ;  /* 0x0000000000007948 */ /* 0x000fea0003800000 */
[----:B------:R-:W-:Y:S01]  /*0f70*/  NOP ;  /* 0x0000000000007918 */ /* 0x000fe20000000000 */
[----:B------:R-:W-:-:S04]  /*0f80*/  UIADD3 UR5, UPT, UPT, UR4, 0x80, URZ ;  /* 0x0000008004057890 */ /* 0x000fc8000fffe0ff */
[----:B------:R-:W-:-:S04]  /*0f90*/  UIADD3 UR26, UP0, UPT, UR5, UR20, URZ ;  /* 0x00000014051a7290 */ /* 0x000fc8000ff1e0ff */
[----:B------:R-:W-:Y:S01]  /*0fa0*/  ULEA.HI.X.SX32 UR27, UR5, UR21, 0x1, UP0 ;  /* 0x00000015051b7291 */ /* 0x000fe200080f0eff */
[----:B------:R-:W-:Y:S11]  /*0fb0*/  @P0 BRA `(.L_x_34) ;  /* 0x0000000000300947 */ /* 0x000ff60003800000 */
[----:B----45:R-:W4:Y:S01]  /*0fc0*/  S2R R4, SR_LANEID ;  /* 0x0000000000047919 */ /* 0x030f220000000000 */
[----:B------:R-:W-:Y:S05]  /*0fd0*/  WARPSYNC.ALL ;  /* 0x0000000000007948 */ /* 0x000fea0003800000 */
[----:B------:R-:W-:Y:S01]  /*0fe0*/  NOP ;  /* 0x0000000000007918 */ /* 0x000fe20000000000 */
[----:B----4-:R-:W-:-:S05]  /*0ff0*/  IMAD.SHL.U32 R8, R4, 0x4, RZ ;  /* 0x0000000404087824 */ /* 0x010fca00078e00ff */
[----:B------:R-:W4:Y:S01]  /*1000*/  LDS R7, [R8+UR8] ;  /* 0x0000000808077984 */ /* 0x000f220008000800 */
[----:B------:R-:W-:-:S05]  /*1010*/  IADD3 R4, P1, PT, R8, UR26, RZ ;  /* 0x0000001a08047c10 */ /* 0x000fca000ff3e0ff */
[----:B------:R-:W-:-:S05]  /*1020*/  IMAD.X R5, RZ, RZ, UR27, P1 ;  /* 0x0000001bff057e24 */ /* 0x000fca00088e06ff */
[----:B----4-:R4:W5:Y:S01]  /*1030*/  ATOMG.E.EXCH.STRONG.GPU PT, RZ, [R4], R7 ;  /* 0x0000000704ff73a8 */ /* 0x01096200041ee100 */
[----:B------:R-:W-:-:S04]  /*1040*/  DEPBAR {5,4,3,2,1,0} ;  /* 0x0000003f0000791a */ /* 0x000fc80000000000 */
[----:B------:R-:W2:Y:S02]  /*1050*/  CCTL.E.C.LDCU.IV.DEEP [UR26] ;  /* 0x000000001a007540 */ /* 0x000ea40009c08000 */
[----:B--2---:R4:W-:Y:S01]  /*1060*/  UTMACCTL.IV [UR26] ;  /* 0x000000001a0079b9 */ /* 0x0049e20008000000 */
[----:B------:R-:W-:Y:S01]  /*1070*/  NOP ;  /* 0x0000000000007918 */ /* 0x000fe20000000000 */
.L_x_34:
[----:B------:R-:W-:Y:S05]  /*1080*/  @P0 BRA `(.L_x_35) ;  /* 0x00000000000c0947 */ /* 0x000fea0003800000 */
[----:B------:R0:W-:Y:S01]  /*1090*/  UTMACMDFLUSH ;  /* 0x00000000000079b7 */ /* 0x0001e20000000000 */
[----:B------:R-:W-:Y:S05]  /*10a0*/  @P0 BRA `(.L_x_35) ;  /* 0x0000000000040947 */ /* 0x000fea0003800000 */
[----:B------:R-:W-:-:S04]  /*10b0*/  DEPBAR.LE SB0, 0x0 ;  /* 0x000080000000791a */ /* 0x000fc80000000000 */
.L_x_35:
[----:B------:R-:W-:Y:S05]  /*10c0*/  WARPSYNC.ALL ;  /* 0x0000000000007948 */ /* 0x000fea0003800000 */
[----:B------:R-:W-:Y:S01]  /*10d0*/  NOP ;  /* 0x0000000000007918 */ /* 0x000fe20000000000 */
[----:B-----5:R-:W-:Y:S06]  /*10e0*/  BAR.SYNC.DEFER_BLOCKING 0x0 ;  /* 0x0000000000007b1d */ /* 0x020fec0000010000 */
[----:B------:R-:W-:Y:S02]  /*10f0*/  BSSY.RECONVERGENT B3, `(.L_x_36) ;  /* 0x000000b000037945 */ /* 0x000fe40003800200 */
[----:B------:R-:W-:Y:S06]  /*1100*/  BAR.SYNC.DEFER_BLOCKING 0x0 ;  /* 0x0000000000007b1d */ /* 0x000fec0000010000 */
[----:B------:R5:W-:Y:S01]  /*1110*/  @!P0 STS [R10], RZ ;  /* 0x000000ff0a008388 */ /* 0x000be20000000800 */
[----:B------:R-:W-:Y:S01]  /*1120*/  NOP ;  /* 0x0000000000007918 */ /* 0x000fe20000000000 */
[----:B------:R-:W-:Y:S05]  /*1130*/  @P3 BRA `(.L_x_37) ;  /* 0x0000000000183947 */ /* 0x000fea0003800000 */
[----:B----4-:R-:W4:Y:S01]  /*1140*/  LDS R4, [UR8+0x8] ;  /* 0x00000808ff047984 */ /* 0x010f220008000800 */
[----:B--2---:R-:W2:Y:S01]  /*1150*/  LDC.64 R8, c[0x0][0x390] ;  /* 0x0000e400ff087b82 */ /* 0x004ea20000000a00 */
[----:B------:R-:W-:Y:S02]  /*1160*/  IMAD.MOV.U32 R5, RZ, RZ, 0x70 ;  /* 0x00000070ff057424 */ /* 0x000fe400078e00ff */
[----:B--2---:R2:W-:Y:S03]  /*1170*/  STS.64 [UR8], R8 ;  /* 0x00000008ff007988 */ /* 0x0045e60008000a08 */
[----:B----4-:R-:W-:-:S05]  /*1180*/  LOP3.LUT R4, R4, 0x10, R5, 0xd8, !PT ;  /* 0x0000001004047812 */ /* 0x010fca00078ed805 */
[----:B------:R2:W-:Y:S02]  /*1190*/  STS [UR8+0x8], R4 ;  /* 0x00000804ff007988 */ /* 0x0005e40008000808 */
.L_x_37:
[----:B----4-:R-:W-:Y:S05]  /*11a0*/  BSYNC.RECONVERGENT B3 ;  /* 0x0000000000037941 */ /* 0x010fea0003800200 */
.L_x_36:
[----:B------:R-:W-:Y:S04]  /*11b0*/  BSSY.RECONVERGENT B4, `(.L_x_38) ;  /* 0x0000011000047945 */ /* 0x000fe80003800200 */
[----:B------:R-:W-:Y:S04]  /*11c0*/  BSSY.RELIABLE B3, `(.L_x_39) ;  /* 0x000000e000037945 */ /* 0x000fe80003800100 */
[----:B------:R-:W-:Y:S05]  /*11d0*/  @P3 BRA `(.L_x_40) ;  /* 0x0000000000243947 */ /* 0x000fea0003800000 */
[----:B--2---:R-:W2:Y:S01]  /*11e0*/  LDS R4, [UR8+0x34] ;  /* 0x00003408ff047984 */ /* 0x004ea20008000800 */
[----:B------:R-:W-:-:S05]  /*11f0*/  IMAD.MOV.U32 R5, RZ, RZ, 0x3f000000 ;  /* 0x3f000000ff057424 */ /* 0x000fca00078e00ff */
[----:B--2---:R-:W-:-:S05]  /*1200*/  LOP3.LUT R4, R4, 0xff000000, R5, 0xb8, !PT ;  /* 0xff00000004047812 */ /* 0x004fca00078eb805 */
[----:B------:R2:W-:Y:S01]  /*1210*/  STS [UR8+0x34], R4 ;  /* 0x00003404ff007988 */ /* 0x0005e20008000808 */
[----:B------:R-:W-:Y:S05]  /*1220*/  @P3 BRA `(.L_x_41) ;  /* 0x00000000001c3947 */ /* 0x000fea0003800000 */
[----:B--2---:R-:W2:Y:S01]  /*1230*/  LDS R4, [UR8+0x38] ;  /* 0x00003808ff047984 */ /* 0x004ea20008000800 */
[----:B------:R-:W-:-:S05]  /*1240*/  IMAD.MOV.U32 R5, RZ, RZ, 0x3f ;  /* 0x0000003fff057424 */ /* 0x000fca00078e00ff */
[----:B--2---:R-:W-:-:S05]  /*1250*/  LOP3.LUT R4, R4, 0xff, R5, 0xb8, !PT ;  /* 0x000000ff04047812 */ /* 0x004fca00078eb805 */
[----:B------:R4:W-:Y:S02]  /*1260*/  STS [UR8+0x38], R4 ;  /* 0x00003804ff007988 */ /* 0x0009e40008000808 */
.L_x_40:
[----:B------:R-:W-:Y:S05]  /*1270*/  @P3 BREAK.RELIABLE B3 ;  /* 0x0000000000033942 */ /* 0x000fea0003800100 */
[----:B------:R-:W-:Y:S05]  /*1280*/  @P3 BRA `(.L_x_42) ;  /* 0x00000000000c3947 */ /* 0x000fea0003800000 */
[----:B------:R2:W-:Y:S02]  /*1290*/  STS [UR8+0x20], R3 ;  /* 0x00002003ff007988 */ /* 0x0005e40008000808 */
.L_x_41:
[----:B------:R-:W-:Y:S05]  /*12a0*/  BSYNC.RELIABLE B3 ;  /* 0x0000000000037941 */ /* 0x000fea0003800100 */
.L_x_39:
[----:B------:R2:W-:Y:S02]  /*12b0*/  @!P3 STS [UR8+0x24], R2 ;  /* 0x00002402ff00b988 */ /* 0x0005e40008000808 */
.L_x_42:
[----:B------:R-:W-:Y:S05]  /*12c0*/  BSYNC.RECONVERGENT B4 ;  /* 0x0000000000047941 */ /* 0x000fea0003800200 */
.L_x_38:
[----:B------:R-:W-:Y:S05]  /*12d0*/  WARPSYNC.ALL ;  /* 0x0000000000007948 */ /* 0x000fea0003800000 */
[----:B------:R-:W-:Y:S01]  /*12e0*/  NOP ;  /* 0x0000000000007918 */ /* 0x000fe20000000000 */
[----:B------:R-:W-:Y:S04]  /*12f0*/  BSSY.RECONVERGENT B4, `(.L_x_43) ;  /* 0x000000e000047945 */ /* 0x000fe80003800200 */
[----:B------:R-:W-:Y:S05]  /*1300*/  @P3 BRA `(.L_x_44) ;  /* 0x0000000000303947 */ /* 0x000fea0003800000 */
[----:B--23--:R-:W2:Y:S01]  /*1310*/  LDS R3, [UR8+0x34] ;  /* 0x00003408ff037984 */ /* 0x00cea20008000800 */
[----:B----4-:R-:W3:Y:S03]  /*1320*/  LDC.64 R4, c[0x0][0x3b8] ;  /* 0x0000ee00ff047b82 */ /* 0x010ee60000000a00 */
        /* <DEDUP_REMOVED lines=10> */
.L_x_44:
[----:B------:R-:W-:Y:S05]  /*13d0*/  BSYNC.RECONVERGENT B4 ;  /* 0x0000000000047941 */ /* 0x000fea0003800200 */
.L_x_43:
[----:B------:R-:W-:Y:S04]  /*13e0*/  BSSY.RECONVERGENT B5, `(.L_x_45) ;  /* 0x000001a000057945 */ /* 0x000fe80003800200 */
[----:B------:R-:W-:Y:S04]  /*13f0*/  BSSY.RELIABLE B4, `(.L_x_46) ;  /* 0x0000015000047945 */ /* 0x000fe80003800100 */
[----:B------:R-:W-:Y:S05]  /*1400*/  @P3 BRA `(.L_x_47) ;  /* 0x0000000000203947 */ /* 0x000fea0003800000 */
[----:B--23--:R-:W2:Y:S02]  /*1410*/  LDS R2, [UR8+0x34] ;  /* 0x00003408ff027984 */ /* 0x00cea40008000800 */
[----:B--2---:R-:W-:-:S05]  /*1420*/  LOP3.LUT R2, R2, 0x38, RZ, 0xb8, !PT ;  /* 0x0000003802027812 */ /* 0x004fca00078eb8ff */
[----:B------:R2:W-:Y:S01]  /*1430*/  STS [UR8+0x34], R2 ;  /* 0x00003402ff007988 */ /* 0x0005e20008000808 */
[----:B------:R-:W-:Y:S05]  /*1440*/  @P3 BRA `(.L_x_48) ;  /* 0x0000000000203947 */ /* 0x000fea0003800000 */
[----:B--2---:R-:W2:Y:S01]  /*1450*/  LDS R2, [UR8+0x8] ;  /* 0x00000808ff027984 */ /* 0x004ea20008000800 */
[----:B------:R-:W-:-:S05]  /*1460*/  IMAD.MOV.U32 R3, RZ, RZ, 0x780 ;  /* 0x00000780ff037424 */ /* 0x000fca00078e00ff */
[----:B--2---:R-:W-:-:S05]  /*1470*/  LOP3.LUT R2, R2, 0x500, R3, 0xd8, !PT ;  /* 0x0000050002027812 */ /* 0x004fca00078ed803 */
[----:B------:R2:W-:Y:S02]  /*1480*/  STS [UR8+0x8], R2 ;  /* 0x00000802ff007988 */ /* 0x0005e40008000808 */
.L_x_47:
[----:B------:R-:W-:Y:S05]  /*1490*/  @P3 BRA `(.L_x_49) ;  /* 0x0000000000283947 */ /* 0x000fea0003800000 */
[----:B--23--:R-:W2:Y:S02]  /*14a0*/  LDS R2, [UR8+0x8] ;  /* 0x00000808ff027984 */ /* 0x00cea40008000800 */
[----:B--2---:R-:W-:-:S05]  /*14b0*/  LOP3.LUT R2, R2, 0x1800, RZ, 0xb8, !PT ;  /* 0x0000180002027812 */ /* 0x004fca00078eb8ff */
[----:B------:R3:W-:Y:S02]  /*14c0*/  STS [UR8+0x8], R2 ;  /* 0x00000802ff007988 */ /* 0x0007e40008000808 */
.L_x_48:
[----:B------:R-:W-:Y:S05]  /*14d0*/  @P3 BREAK.RELIABLE B4 ;  /* 0x0000000000043942 */ /* 0x000fea0003800100 */
[----:B------:R-:W-:Y:S05]  /*14e0*/  @P3 BRA `(.L_x_50) ;  /* 0x0000000000243947 */ /* 0x000fea0003800000 */
[----:B--23--:R-:W2:Y:S01]  /*14f0*/  LDS R2, [UR8+0x8] ;  /* 0x00000808ff027984 */ /* 0x00cea20008000800 */
[----:B------:R-:W-:-:S05]  /*1500*/  IMAD.MOV.U32 R3, RZ, RZ, 0x6000 ;  /* 0x00006000ff037424 */ /* 0x000fca00078e00ff */
[----:B--2---:R-:W-:-:S04]  /*1510*/  LOP3.LUT R2, R2, 0x6000, R3, 0xd8, !PT ;  /* 0x0000600002027812 */ /* 0x004fc800078ed803 */
[----:B------:R-:W-:-:S05]  /*1520*/  LOP3.LUT R2, R2, 0x400000, RZ, 0xb8, !PT ;  /* 0x0040000002027812 */ /* 0x000fca00078eb8ff */
[----:B------:R2:W-:Y:S02]  /*1530*/  STS [UR8+0x8], R2 ;  /* 0x00000802ff007988 */ /* 0x0005e40008000808 */
.L_x_49:
[----:B------:R-:W-:Y:S05]  /*1540*/  BSYNC.RELIABLE B4 ;  /* 0x0000000000047941 */ /* 0x000fea0003800100 */
.L_x_46:
[----:B--23--:R-:W2:Y:S02]  /*1550*/  @!P3 LDS R2, [UR8+0x8] ;  /* 0x00000808ff02b984 */ /* 0x00cea40008000800 */
[----:B--2---:R-:W-:-:S05]  /*1560*/  @!P3 LOP3.LUT R2, R2, 0x8000, RZ, 0xb8, !PT ;  /* 0x000080000202b812 */ /* 0x004fca00078eb8ff */
[----:B------:R2:W-:Y:S02]  /*1570*/  @!P3 STS [UR8+0x8], R2 ;  /* 0x00000802ff00b988 */ /* 0x0005e40008000808 */
.L_x_50:
[----:B------:R-:W-:Y:S05]  /*1580*/  BSYNC.RECONVERGENT B5 ;  /* 0x0000000000057941 */ /* 0x000fea0003800200 */
.L_x_45:
[----:B------:R-:W-:Y:S05]  /*1590*/  WARPSYNC.ALL ;  /* 0x0000000000007948 */ /* 0x000fea0003800000 */
[----:B------:R-:W-:Y:S01]  /*15a0*/  NOP ;  /* 0x0000000000007918 */ /* 0x000fe20000000000 */
[----:B------:R-:W-:-:S04]  /*15b0*/  UIADD3 UR4, UPT, UPT, UR4, 0x100, URZ ;  /* 0x0000010004047890 */ /* 0x000fc8000fffe0ff */
[----:B------:R-:W-:-:S04]  /*15c0*/  UIADD3 UR20, UP0, UPT, UR4, UR20, URZ ;  /* 0x0000001404147290 */ /* 0x000fc8000ff1e0ff */
[----:B------:R-:W-:Y:S01]  /*15d0*/  ULEA.HI.X.SX32 UR21, UR4, UR21, 0x1, UP0 ;  /* 0x0000001504157291 */ /* 0x000fe200080f0eff */
[----:B------:R-:W-:Y:S11]  /*15e0*/  @P0 BRA `(.L_x_51) ;  /* 0x0000000000300947 */ /* 0x000ff60003800000 */
[----:B--23--:R-:W2:Y:S01]  /*15f0*/  S2R R2, SR_LANEID ;  /* 0x0000000000027919 */ /* 0x00cea20000000000 */
[----:B------:R-:W-:Y:S05]  /*1600*/  WARPSYNC.ALL ;  /* 0x0000000000007948 */ /* 0x000fea0003800000 */
[----:B------:R-:W-:Y:S01]  /*1610*/  NOP ;  /* 0x0000000000007918 */ /* 0x000fe20000000000 */
[----:B--2-4-:R-:W-:-:S05]  /*1620*/  IMAD.SHL.U32 R4, R2, 0x4, RZ ;  /* 0x0000000402047824 */ /* 0x014fca00078e00ff */
[----:B------:R-:W2:Y:S01]  /*1630*/  LDS R5, [R4+UR8] ;  /* 0x0000000804057984 */ /* 0x000ea20008000800 */
[----:B------:R-:W-:-:S05]  /*1640*/  IADD3 R2, P1, PT, R4, UR20, RZ ;  /* 0x0000001404027c10 */ /* 0x000fca000ff3e0ff */
[----:B------:R-:W-:-:S05]  /*1650*/  IMAD.X R3, RZ, RZ, UR21, P1 ;  /* 0x00000015ff037e24 */ /* 0x000fca00088e06ff */
[----:B--2---:R2:W3:Y:S01]  /*1660*/  ATOMG.E.EXCH.STRONG.GPU PT, RZ, [R2], R5 ;  /* 0x0000000502ff73a8 */ /* 0x0044e200041ee100 */
[----:B------:R-:W-:-:S04]  /*1670*/  DEPBAR {5,4,3,2,1,0} ;  /* 0x0000003f0000791a */ /* 0x000fc80000000000 */
[----:B------:R-:W4:Y:S02]  /*1680*/  CCTL.E.C.LDCU.IV.DEEP [UR20] ;  /* 0x0000000014007540 */ /* 0x000f240009c08000 */
[----:B----4-:R2:W-:Y:S01]  /*1690*/  UTMACCTL.IV [UR20] ;  /* 0x00000000140079b9 */ /* 0x0105e20008000000 */
[----:B------:R-:W-:Y:S01]  /*16a0*/  NOP ;  /* 0x0000000000007918 */ /* 0x000fe20000000000 */
.L_x_51:
[----:B------:R-:W-:Y:S05]  /*16b0*/  @P0 BRA `(.L_x_52) ;  /* 0x00000000000c0947 */ /* 0x000fea0003800000 */
[----:B------:R0:W-:Y:S01]  /*16c0*/  UTMACMDFLUSH ;  /* 0x00000000000079b7 */ /* 0x0001e20000000000 */
[----:B------:R-:W-:Y:S05]  /*16d0*/  @P0 BRA `(.L_x_52) ;  /* 0x0000000000040947 */ /* 0x000fea0003800000 */
[----:B------:R-:W-:-:S04]  /*16e0*/  DEPBAR.LE SB0, 0x0 ;  /* 0x000080000000791a */ /* 0x000fc80000000000 */
.L_x_52:
[----:B------:R-:W-:Y:S05]  /*16f0*/  WARPSYNC.ALL ;  /* 0x0000000000007948 */ /* 0x000fea0003800000 */
[----:B------:R-:W-:Y:S01]  /*1700*/  NOP ;  /* 0x0000000000007918 */ /* 0x000fe20000000000 */
[----:B---3--:R-:W-:Y:S01]  /*1710*/  BAR.SYNC.DEFER_BLOCKING 0x0 ;  /* 0x0000000000007b1d */ /* 0x008fe20000010000 */
[----:B--2---:R-:W-:Y:S01]  /*1720*/  SHF.R.U32.HI R2, RZ, 0x5, R0 ;  /* 0x00000005ff027819 */ /* 0x004fe20000011600 */
[----:B------:R-:W-:-:S03]  /*1730*/  UIADD3 UR12, UPT, UPT, UR8, 0x8020, URZ ;  /* 0x00008020080c7890 */ /* 0x000fc6000fffe0ff */
[----:B------:R-:W-:Y:S01]  /*1740*/  R2UR UR22, R2 ;  /* 0x00000000021672ca */ /* 0x000fe200000e0000 */
[----:B------:R-:W-:Y:S01]  /*1750*/  VOTEU.ALL UP0, P3 ;  /* 0x0000000000ff7886 */ /* 0x000fe20001800000 */
[----:B------:R-:W-:Y:S01]  /*1760*/  UMOV UR4, 0x1 ;  /* 0x0000000100047882 */ /* 0x000fe20000000000 */
[----:B------:R-:W-:Y:S01]  /*1770*/  VOTEU.ALL UP1, P3 ;  /* 0x0000000000ff7886 */ /* 0x000fe20001820000 */
[----:B------:R-:W-:Y:S02]  /*1780*/  BSSY.RECONVERGENT B5, `(.L_x_53) ;  /* 0x0000018000057945 */ /* 0x000fe40003800200 */
[----:B------:R-:W-:-:S04]  /*1790*/  @!UP0 UIADD3 UR10, UPT, UPT, -UR4, 0x100000, URZ ;  /* 0x00100000040a8890 */ /* 0x000fc8000fffe1ff */
[----:B------:R-:W-:Y:S02]  /*17a0*/  @!UP0 USHF.L.U32 UR11, UR10, 0xb, URZ ;  /* 0x0000000b0a0b8899 */ /* 0x000fe400080006ff */
[----:B------:R-:W-:Y:S02]  /*17b0*/  @!UP0 USHF.L.U32 UR10, UR10, 0x1, URZ ;  /* 0x000000010a0a8899 */ /* 0x000fe400080006ff */
[----:B------:R-:W-:-:S04]  /*17c0*/  @!UP0 UIADD3 UR4, UPT, UPT, -UR4, 0x100000, URZ ;  /* 0x0010000004048890 */ /* 0x000fc8000fffe1ff */
[----:B------:R-:W-:Y:S02]  /*17d0*/  @!UP0 USHF.L.U32 UR5, UR4, 0xb, URZ ;  /* 0x0000000b04058899 */ /* 0x000fe400080006ff */
[----:B------:R-:W-:Y:S01]  /*17e0*/  @!UP0 USHF.L.U32 UR4, UR4, 0x1, URZ ;  /* 0x0000000104048899 */ /* 0x000fe200080006ff */
[----:B------:R-:W-:Y:S01]  /*17f0*/  VOTEU.ALL UP0, P3 ;  /* 0x0000000000ff7886 */ /* 0x000fe20001800000 */
[----:B------:R-:W2:Y:S04]  /*1800*/  FENCE.VIEW.ASYNC.S ;  /* 0x00000000000073c6 */ /* 0x000ea80000000000 */
[----:B--2---:R2:W3:Y:S06]  /*1810*/  @!UP0 SYNCS.EXCH.64 URZ, [UR8+0x8000], UR10 ;  /* 0x0080000a08ff85b2 */ /* 0x0044ec0008000100 */
[----:B------:R2:W3:Y:S02]  /*1820*/  @!UP1 SYNCS.EXCH.64 URZ, [UR8+0x8020], UR4 ;  /* 0x0080200408ff95b2 */ /* 0x0004e40008000100 */
[----:B---3--:R-:W-:Y:S06]  /*1830*/  BAR.SYNC.DEFER_BLOCKING 0x0 ;  /* 0x0000000000007b1d */ /* 0x008fec0000010000 */
[----:B------:R-:W-:Y:S05]  /*1840*/  @P3 BRA `(.L_x_54) ;  /* 0x00000000002c3947 */ /* 0x000fea0003800000 */
[----:B--2---:R-:W-:Y:S02]  /*1850*/  UMOV UR4, 0x1 ;  /* 0x0000000100047882 */ /* 0x004fe40000000000 */
[----:B------:R-:W-:-:S04]  /*1860*/  UIADD3 UR10, UPT, UPT, -UR4, 0x100000, URZ ;  /* 0x00100000040a7890 */ /* 0x000fc8000fffe1ff */
[----:B------:R-:W-:Y:S02]  /*1870*/  USHF.L.U32 UR11, UR10, 0xb, URZ ;  /* 0x0000000b0a0b7899 */ /* 0x000fe400080006ff */
[----:B------:R-:W-:Y:S02]  /*1880*/  USHF.L.U32 UR10, UR10, 0x1, URZ ;  /* 0x000000010a0a7899 */ /* 0x000fe400080006ff */
[----:B------:R-:W-:-:S04]  /*1890*/  UIADD3 UR4, UPT, UPT, -UR4, 0x100000, URZ ;  /* 0x0010000004047890 */ /* 0x000fc8000fffe1ff */
[----:B------:R-:W-:Y:S02]  /*18a0*/  USHF.L.U32 UR5, UR4, 0xb, URZ ;  /* 0x0000000b04057899 */ /* 0x000fe400080006ff */
[----:B------:R-:W-:Y:S01]  /*18b0*/  USHF.L.U32 UR4, UR4, 0x1, URZ ;  /* 0x0000000104047899 */ /* 0x000fe200080006ff */
[----:B------:R-:W2:Y:S03]  /*18c0*/  FENCE.VIEW.ASYNC.S ;  /* 0x00000000000073c6 */ /* 0x000ea60000000000 */
[----:B--2---:R3:W2:Y:S08]  /*18d0*/  SYNCS.EXCH.64 URZ, [UR8+0x8008], UR10 ;  /* 0x0080080a08ff75b2 */ /* 0x0046b00008000100 */
[----:B------:R3:W4:Y:S02]  /*18e0*/  SYNCS.EXCH.64 URZ, [UR8+0x8028], UR4 ;  /* 0x0080280408ff75b2 */ /* 0x0007240008000100 */
[----:B---3--:R-:W-:Y:S01]  /*18f0*/  NOP ;  /* 0x0000000000007918 */ /* 0x008fe20000000000 */
.L_x_54:
[----:B--2---:R-:W-:Y:S05]  /*1900*/  BSYNC.RECONVERGENT B5 ;  /* 0x0000000000057941 */ /* 0x004fea0003800200 */
.L_x_53:
[----:B----4-:R-:W-:Y:S06]  /*1910*/  BAR.SYNC.DEFER_BLOCKING 0x0 ;  /* 0x0000000000007b1d */ /* 0x010fec0000010000 */
[----:B------:R-:W-:Y:S04]  /*1920*/  BSSY.RECONVERGENT B5, `(.L_x_55) ;  /* 0x000000d000057945 */ /* 0x000fe80003800200 */
[----:B------:R-:W-:Y:S05]  /*1930*/  @P3 BRA `(.L_x_56) ;  /* 0x00000000002c3947 */ /* 0x000fea0003800000 */
[----:B------:R-:W-:Y:S02]  /*1940*/  UMOV UR4, 0x1 ;  /* 0x0000000100047882 */ /* 0x000fe40000000000 */
[----:B------:R-:W-:-:S04]  /*1950*/  UIADD3 UR10, UPT, UPT, -UR4, 0x100000, URZ ;  /* 0x00100000040a7890 */ /* 0x000fc8000fffe1ff */
[----:B------:R-:W-:Y:S02]  /*1960*/  USHF.L.U32 UR11, UR10, 0xb, URZ ;  /* 0x0000000b0a0b7899 */ /* 0x000fe400080006ff */
[----:B------:R-:W-:Y:S02]  /*1970*/  USHF.L.U32 UR10, UR10, 0x1, URZ ;  /* 0x000000010a0a7899 */ /* 0x000fe400080006ff */
[----:B------:R-:W-:-:S04]  /*1980*/  UIADD3 UR4, UPT, UPT, -UR4, 0x100000, URZ ;  /* 0x0010000004047890 */ /* 0x000fc8000fffe1ff */
[----:B------:R-:W-:Y:S02]  /*1990*/  USHF.L.U32 UR5, UR4, 0xb, URZ ;  /* 0x0000000b04057899 */ /* 0x000fe400080006ff */
[----:B------:R-:W-:Y:S01]  /*19a0*/  USHF.L.U32 UR4, UR4, 0x1, URZ ;  /* 0x0000000104047899 */ /* 0x000fe200080006ff */
[----:B------:R-:W2:Y:S03]  /*19b0*/  FENCE.VIEW.ASYNC.S ;  /* 0x00000000000073c6 */ /* 0x000ea60000000000 */
[----:B--2---:R2:W3:Y:S08]  /*19c0*/  SYNCS.EXCH.64 URZ, [UR8+0x8010], UR10 ;  /* 0x0080100a08ff75b2 */ /* 0x0044f00008000100 */
[----:B------:R2:W4:Y:S01]  /*19d0*/  SYNCS.EXCH.64 URZ, [UR8+0x8030], UR4 ;  /* 0x0080300408ff75b2 */ /* 0x0005220008000100 */
[----:B------:R-:W-:Y:S01]  /*19e0*/  NOP ;  /* 0x0000000000007918 */ /* 0x000fe20000000000 */
.L_x_56:
[----:B--2---:R-:W-:Y:S05]  /*19f0*/  BSYNC.RECONVERGENT B5 ;  /* 0x0000000000057941 */ /* 0x004fea0003800200 */
.L_x_55:
[----:B---34-:R-:W-:Y:S01]  /*1a00*/  BAR.SYNC.DEFER_BLOCKING 0x0 ;  /* 0x0000000000007b1d */ /* 0x018fe20000010000 */
[----:B------:R-:W-:Y:S01]  /*1a10*/  USHF.L.U32 UR15, UR7, 0x6, URZ ;  /* 0x00000006070f7899 */ /* 0x000fe200080006ff */
[----:B------:R-:W-:Y:S01]  /*1a20*/  ISETP.GE.AND P0, PT, R6, 0x1, PT ;  /* 0x000000010600780c */ /* 0x000fe20003f06270 */
[----:B------:R-:W-:-:S03]  /*1a30*/  USHF.L.U32 UR19, UR9, 0x6, URZ ;  /* 0x0000000609137899 */ /* 0x000fc600080006ff */
        /* <DEDUP_REMOVED lines=13> */
.L_x_58:
[----:B--2---:R-:W-:Y:S05]  /*1b10*/  BSYNC.RECONVERGENT B5 ;  /* 0x0000000000057941 */ /* 0x004fea0003800200 */
.L_x_57:
[----:B------:R-:W-:Y:S05]  /*1b20*/  @!P0 BRA `(.L_x_59) ;  /* 0x0000000800108947 */ /* 0x000fea0003800000 */
[----:B---34-:R-:W-:Y:S01]  /*1b30*/  BAR.SYNC.DEFER_BLOCKING 0x0 ;  /* 0x0000000000007b1d */ /* 0x018fe20000010000 */
[----:B------:R-:W-:Y:S01]  /*1b40*/  @!P3 IMAD.MOV.U32 R2, RZ, RZ, 0x2000 ;  /* 0x00002000ff02b424 */ /* 0x000fe200078e00ff */
[----:B------:R-:W-:Y:S02]  /*1b50*/  ELECT P1, URZ, PT ;  /* 0x0000000000ff782f */ /* 0x000fe40003820000 */
[----:B------:R-:W-:Y:S02]  /*1b60*/  ELECT P0, URZ, PT ;  /* 0x0000000000ff782f */ /* 0x000fe40003800000 */
[C---:B------:R-:W-:Y:S01]  /*1b70*/  ISETP.LT.U32.AND P1, PT, R36.reuse, 0x20, P1 ;  /* 0x000000202400780c */ /* 0x040fe20000f21070 */
[----:B------:R-:W-:Y:S01]  /*1b80*/  UMOV UR11, UR15 ;  /* 0x0000000f000b7c82 */ /* 0x000fe20008000000 */
[----:B------:R-:W-:Y:S01]  /*1b90*/  ISETP.LT.U32.AND P0, PT, R36, 0x20, P0 ;  /* 0x000000202400780c */ /* 0x000fe20000701070 */
[----:B------:R-:W-:-:S10]  /*1ba0*/  UIADD3 UR16, UPT, UPT, UR8, 0x4000, URZ ;  /* 0x0000400008107890 */ /* 0x000fd4000fffe0ff */
[----:B------:R-:W-:Y:S01]  /*1bb0*/  VOTEU.ANY UP0, P1 ;  /* 0x0000000000ff7886 */ /* 0x000fe20000800100 */
[----:B------:R-:W-:Y:S01]  /*1bc0*/  VOTEU.ANY UP2, P1 ;  /* 0x0000000000ff7886 */ /* 0x000fe20000840100 */
[----:B------:R-:W-:Y:S01]  /*1bd0*/  VOTEU.ANY UP1, P0 ;  /* 0x0000000000ff7886 */ /* 0x000fe20000020100 */
[----:B------:R-:W-:Y:S01]  /*1be0*/  VOTEU.ANY UP3, P0 ;  /* 0x0000000000ff7886 */ /* 0x000fe20000060100 */
[----:B------:R2:W-:Y:S01]  /*1bf0*/  @!P3 SYNCS.ARRIVE.TRANS64 RZ, [UR8+0x8000], R2 ;  /* 0x00800002ffffb9a7 */ /* 0x0005e20008000008 */
[----:B------:R3:W-:Y:S06]  /*1c00*/  MEMBAR.ALL.CTA ;  /* 0x0000000000007992 */ /* 0x0007ec0000008000 */
[----:B---3--:R-:W3:Y:S01]  /*1c10*/  FENCE.VIEW.ASYNC.S ;  /* 0x00000000000073c6 */ /* 0x008ee20000000000 */
[----:B------:R-:W-:Y:S01]  /*1c20*/  @UP0 UIADD3 UR9, UPT, UPT, UR8, 0x8000, URZ ;  /* 0x0000800008090890 */ /* 0x000fe2000fffe0ff */
[----:B------:R-:W-:Y:S01]  /*1c30*/  @UP0 UMOV UR10, URZ ;  /* 0x000000ff000a0c82 */ /* 0x000fe20008000000 */
[----:B------:R-:W-:Y:S01]  /*1c40*/  @UP1 UIADD3 UR17, UPT, UPT, UR8, 0x8000, URZ ;  /* 0x0000800008111890 */ /* 0x000fe2000fffe0ff */
[----:B------:R-:W-:Y:S01]  /*1c50*/  @UP1 UMOV UR18, URZ ;  /* 0x000000ff00121c82 */ /* 0x000fe20008000000 */
[----:B------:R-:W-:Y:S01]  /*1c60*/  UISETP.NE.U32.AND UP0, UPT, UR22, URZ, UPT ;  /* 0x000000ff1600728c */ /* 0x000fe2000bf05070 */
[----:B---3--:R-:W-:Y:S06]  /*1c70*/  BAR.SYNC.DEFER_BLOCKING 0x0 ;  /* 0x0000000000007b1d */ /* 0x008fec0000010000 */
[----:B------:R2:W-:Y:S02]  /*1c80*/  @UP2 UTMALDG.2D [UR8], [UR24] ;  /* 0x00000008180025b4 */ /* 0x0005e40008008000 */
[----:B------:R-:W-:Y:S06]  /*1c90*/  BAR.SYNC.DEFER_BLOCKING 0x0 ;  /* 0x0000000000007b1d */ /* 0x000fec0000010000 */
[----:B------:R2:W-:Y:S02]  /*1ca0*/  @UP3 UTMALDG.2D [UR16], [UR26] ;  /* 0x000000101a0035b4 */ /* 0x0005e40008008000 */
[----:B------:R-:W-:Y:S06]  /*1cb0*/  BAR.SYNC.DEFER_BLOCKING 0x0 ;  /* 0x0000000000007b1d */ /* 0x000fec0000010000 */
[----:B------:R-:W3:Y:S02]  /*1cc0*/  SYNCS.PHASECHK.TRANS64.TRYWAIT P0, [UR8+0x8000], RZ ;  /* 0x008000ffff0075a7 */ /* 0x000ee40008001108 */
[----:B--23--:R-:W-:Y:S05]  /*1cd0*/  @!P0 BRA `(.L_x_60) ;  /* 0x0000000c007c8947 */ /* 0x00cfea0003800000 */
.L_x_78:
[----:B------:R-:W-:Y:S05]  /*1ce0*/  BRA.U UP0, `(.L_x_61) ;  /* 0x00000001004c7547 */ /* 0x000fea000b800000 */
[----:B------:R-:W-:Y:S02]  /*1cf0*/  USHF.R.U32.HI UR4, URZ, 0x4, UR8 ;  /* 0x00000004ff047899 */ /* 0x000fe40008011608 */
[----:B------:R-:W-:Y:S02]  /*1d00*/  USHF.R.U32.HI UR6, URZ, 0x4, UR16 ;  /* 0x00000004ff067899 */ /* 0x000fe40008011610 */
[----:B------:R-:W-:Y:S02]  /*1d10*/  USGXT.U32 UR4, UR4, 0xe ;  /* 0x0000000e0404789a */ /* 0x000fe40008000000 */
[----:B------:R-:W-:Y:S01]  /*1d20*/  USGXT.U32 UR6, UR6, 0xe ;  /* 0x0000000e0606789a */ /* 0x000fe20008000000 */
[----:B------:R-:W-:Y:S01]  /*1d30*/  UMOV UR10, 0xfffffffe ;  /* 0xfffffffe000a7882 */ /* 0x000fe20000000000 */
[----:B------:R-:W-:Y:S01]  /*1d40*/  UMOV UR11, 0x7fffbfdf ;  /* 0x7fffbfdf000b7882 */ /* 0x000fe20000000000 */
[----:B------:R-:W-:Y:S01]  /*1d50*/  UMOV UR5, URZ ;  /* 0x000000ff00057c82 */ /* 0x000fe20008000000 */
[----:B------:R-:W-:Y:S01]  /*1d60*/  UMOV UR7, URZ ;  /* 0x000000ff00077c82 */ /* 0x000fe20008000000 */
[----:B------:R-:W-:-:S02]  /*1d70*/  UIADD3.64 UR16, UPT, UPT, UR4, -UR10, URZ ;  /* 0x8000000a04107297 */ /* 0x000fc4000fffe0ff */
[----:B------:R-:W-:Y:S01]  /*1d80*/  UIADD3.64 UR10, UPT, UPT, UR6, -UR10, URZ ;  /* 0x8000000a060a7297 */ /* 0x000fe2000fffe0ff */
[----:B------:R-:W-:Y:S01]  /*1d90*/  UMOV UR28, 0x0 ;  /* 0x00000000001c7882 */ /* 0x000fe20000000000 */
[----:B------:R-:W-:Y:S01]  /*1da0*/  UMOV UR29, 0x4100490 ;  /* 0x04100490001d7882 */ /* 0x000fe20000000000 */
[----:B------:R-:W-:Y:S01]  /*1db0*/  UMOV UR5, 0x80004020 ;  /* 0x8000402000057882 */ /* 0x000fe20000000000 */
[----:B------:R-:W-:Y:S01]  /*1dc0*/  UMOV UR7, 0x80004020 ;  /* 0x8000402000077882 */ /* 0x000fe20000000000 */
[----:B------:R-:W-:Y:S01]  /*1dd0*/  UMOV UR30, 0x0 ;  /* 0x00000000001e7882 */ /* 0x000fe20000000000 */
[----:B------:R-:W-:Y:S01]  /*1de0*/  UMOV UR31, 0x4100490 ;  /* 0x04100490001f7882 */ /* 0x000fe20000000000 */
[----:B------:R2:W-:Y:S02]  /*1df0*/  UTCHMMA gdesc[UR4], gdesc[UR6], tmem[UR23], tmem[UR28], idesc[UR29], !UPT ;  /* 0x00ff1c06040075ea */ /* 0x0005e4000f800017 */
[----:B------:R2:W-:Y:S01]  /*1e00*/  UTCHMMA gdesc[UR16], gdesc[UR10], tmem[UR23], tmem[UR30], idesc[UR31], UPT ;  /* 0x00ff1e0a100075ea */ /* 0x0005e2000b800017 */
[----:B------:R-:W-:-:S02]  /*1e10*/  NOP ;  /* 0x0000000000007918 */ /* 0x000fc40000000000 */
.L_x_61:
[----:B------:R-:W-:Y:S01]  /*1e20*/  ELECT P0, URZ, PT ;  /* 0x0000000000ff782f */ /* 0x000fe20003800000 */
[----:B--2---:R-:W-:Y:S01]  /*1e30*/  UMOV UR4, UR12 ;  /* 0x0000000c00047c82 */ /* 0x004fe20008000000 */
[----:B------:R-:W-:Y:S02]  /*1e40*/  UMOV UR5, URZ ;  /* 0x000000ff00057c82 */ /* 0x000fe40008000000 */
[----:B------:R-:W-:-:S13]  /*1e50*/  ISETP.LT.U32.AND P0, PT, R36, 0x20, P0 ;  /* 0x000000202400780c */ /* 0x000fda0000701070 */
[----:B------:R-:W-:Y:S01]  /*1e60*/  VOTEU.ANY UP0, P0 ;  /* 0x0000000000ff7886 */ /* 0x000fe20000000100 */
[----:B------:R-:W-:Y:S01]  /*1e70*/  VOTEU.ANY UP1, P0 ;  /* 0x0000000000ff7886 */ /* 0x000fe20000020100 */
[----:B------:R-:W-:-:S03]  /*1e80*/  ISETP.GE.U32.AND P0, PT, R6, 0x21, PT ;  /* 0x000000210600780c */ /* 0x000fc60003f06070 */
[----:B------:R-:W-:Y:S02]  /*1e90*/  @UP0 UMOV UR4, UR4 ;  /* 0x0000000400040c82 */ /* 0x000fe40008000000 */
[----:B------:R2:W-:Y:S01]  /*1ea0*/  @UP1 UTCBAR [UR4], URZ ;  /* 0x000000ff040013e9 */ /* 0x0005e200080000ff */
[----:B------:R-:W-:Y:S06]  /*1eb0*/  BAR.SYNC.DEFER_BLOCKING 0x0 ;  /* 0x0000000000007b1d */ /* 0x000fec0000010000 */
[----:B------:R-:W3:Y:S02]  /*1ec0*/  SYNCS.PHASECHK.TRANS64.TRYWAIT P1, [UR8+0x8020], RZ ;  /* 0x008020ffff0075a7 */ /* 0x000ee40008021108 */
[----:B--23--:R-:W-:Y:S05]  /*1ed0*/  @!P1 BRA `(.L_x_62) ;  /* 0x0000000c00089947 */ /* 0x00cfea0003800000 */
.L_x_79:
[----:B------:R-:W-:Y:S01]  /*1ee0*/  UMOV UR4, URZ ;  /* 0x000000ff00047c82 */ /* 0x000fe20008000000 */
[----:B------:R-:W-:Y:S05]  /*1ef0*/  @!P0 BRA `(.L_x_59) ;  /* 0x00000004001c8947 */ /* 0x000fea0003800000 */
[----:B------:R-:W2:Y:S01]  /*1f00*/  LDCU UR29, c[0x0][0x3a0] ;  /* 0x00007400ff1d77ac */ /* 0x000ea20008000800 */
[----:B------:R-:W-:Y:S01]  /*1f10*/  UMOV UR9, 0x1 ;  /* 0x0000000100097882 */ /* 0x000fe20000000000 */
[----:B------:R-:W-:-:S05]  /*1f20*/  UMOV UR14, 0x20 ;  /* 0x00000020000e7882 */ /* 0x000fca0000000000 */
.L_x_66:
[----:B------:R-:W-:Y:S01]  /*1f30*/  BAR.SYNC.DEFER_BLOCKING 0x0 ;  /* 0x0000000000007b1d */ /* 0x000fe20000010000 */
[----:B------:R-:W-:Y:S01]  /*1f40*/  ULEA UR28, UR9, UR8, 0x3 ;  /* 0x00000008091c7291 */ /* 0x000fe2000f8e18ff */
[----:B------:R-:W-:Y:S01]  /*1f50*/  @!P3 IMAD.MOV.U32 R2, RZ, RZ, 0x2000 ;  /* 0x00002000ff02b424 */ /* 0x000fe200078e00ff */
[----:B------:R-:W-:Y:S01]  /*1f60*/  ELECT P1, URZ, PT ;  /* 0x0000000000ff782f */ /* 0x000fe20003820000 */
[----:B------:R-:W-:-:S03]  /*1f70*/  ULEA UR12, UR9, UR8, 0xc ;  /* 0x00000008090c7291 */ /* 0x000fc6000f8e60ff */
[----:B------:R-:W-:Y:S02]  /*1f80*/  ISETP.LT.U32.AND P1, PT, R36, 0x20, P1 ;  /* 0x000000202400780c */ /* 0x000fe40000f21070 */
[----:B------:R-:W-:Y:S01]  /*1f90*/  ELECT P0, URZ, PT ;  /* 0x0000000000ff782f */ /* 0x000fe20003800000 */
[----:B------:R-:W-:-:S03]  /*1fa0*/  UIADD3 UR16, UPT, UPT, UR12, 0x4000, URZ ;  /* 0x000040000c107890 */ /* 0x000fc6000fffe0ff */
[----:B------:R-:W-:Y:S01]  /*1fb0*/  ISETP.LT.U32.AND P0, PT, R36, 0x20, P0 ;  /* 0x000000202400780c */ /* 0x000fe20000701070 */
[----:B------:R-:W-:Y:S01]  /*1fc0*/  UMOV UR18, UR14 ;  /* 0x0000000e00127c82 */ /* 0x000fe20008000000 */
[----:B------:R-:W-:-:S05]  /*1fd0*/  USHF.L.U32 UR5, UR4, 0x1f, URZ ;  /* 0x0000001f04057899 */ /* 0x000fca00080006ff */
[----:B------:R-:W-:Y:S01]  /*1fe0*/  VOTEU.ANY UP0, P1 ;  /* 0x0000000000ff7886 */ /* 0x000fe20000800100 */
[----:B------:R3:W-:Y:S01]  /*1ff0*/  @!P3 SYNCS.ARRIVE.TRANS64 RZ, [UR28+0x8000], R2 ;  /* 0x00800002ffffb9a7 */ /* 0x0007e2000800001c */
[----:B------:R4:W-:Y:S06]  /*2000*/  MEMBAR.ALL.CTA ;  /* 0x0000000000007992 */ /* 0x0009ec0000008000 */
[----:B----4-:R-:W4:Y:S01]  /*2010*/  FENCE.VIEW.ASYNC.S ;  /* 0x00000000000073c6 */ /* 0x010f220000000000 */
[----:B------:R-:W-:Y:S01]  /*2020*/  @UP0 UIADD3 UR13, UPT, UPT, UR28, 0x8000, URZ ;  /* 0x000080001c0d0890 */ /* 0x000fe2000fffe0ff */
[----:B----4-:R-:W-:Y:S01]  /*2030*/  VOTEU.ANY UP0, P1 ;  /* 0x0000000000ff7886 */ /* 0x010fe20000800100 */
[----:B------:R-:W-:Y:S01]  /*2040*/  VOTEU.ANY UP1, P0 ;  /* 0x0000000000ff7886 */ /* 0x000fe20000020100 */
[----:B---3--:R-:W-:-:S04]  /*2050*/  IMAD.U32 R2, RZ, RZ, UR5 ;  /* 0x00000005ff027e24 */ /* 0x008fc8000f8e00ff */
[----:B------:R-:W-:Y:S01]  /*2060*/  @UP1 UIADD3 UR17, UPT, UPT, UR28, 0x8000, URZ ;  /* 0x000080001c111890 */ /* 0x000fe2000fffe0ff */
[----:B------:R-:W-:Y:S01]  /*2070*/  VOTEU.ANY UP1, P0 ;  /* 0x0000000000ff7886 */ /* 0x000fe20000020100 */
[----:B------:R-:W-:Y:S06]  /*2080*/  BAR.SYNC.DEFER_BLOCKING 0x0 ;  /* 0x0000000000007b1d */ /* 0x000fec0000010000 */
[----:B------:R3:W-:Y:S01]  /*2090*/  @UP0 UTMALDG.2D [UR12], [UR24] ;  /* 0x0000000c180005b4 */ /* 0x0007e20008008000 */
[----:B------:R-:W-:Y:S01]  /*20a0*/  UISETP.NE.U32.AND UP0, UPT, UR22, URZ, UPT ;  /* 0x000000ff1600728c */ /* 0x000fe2000bf05070 */
[----:B------:R-:W-:Y:S06]  /*20b0*/  BAR.SYNC.DEFER_BLOCKING 0x0 ;  /* 0x0000000000007b1d */ /* 0x000fec0000010000 */
[----:B------:R3:W-:Y:S02]  /*20c0*/  @UP1 UTMALDG.2D [UR16], [UR26] ;  /* 0x000000101a0015b4 */ /* 0x0007e40008008000 */
[----:B------:R-:W-:Y:S06]  /*20d0*/  BAR.SYNC.DEFER_BLOCKING 0x0 ;  /* 0x0000000000007b1d */ /* 0x000fec0000010000 */
[----:B------:R-:W4:Y:S02]  /*20e0*/  SYNCS.PHASECHK.TRANS64.TRYWAIT P0, [UR28+0x8000], R2 ;  /* 0x00800002ff0075a7 */ /* 0x000f24000800111c */
[----:B---34-:R-:W-:Y:S05]  /*20f0*/  @!P0 BRA `(.L_x_63) ;  /* 0x00000008008c8947 */ /* 0x018fea0003800000 */
.L_x_80:
[----:B------:R-:W-:Y:S05]  /*2100*/  BRA.U UP0, `(.L_x_64) ;  /* 0x00000001004c7547 */ /* 0x000fea000b800000 */
[----:B------:R-:W-:Y:S02]  /*2110*/  USHF.R.U32.HI UR10, URZ, 0x4, UR12 ;  /* 0x00000004ff0a7899 */ /* 0x000fe4000801160c */
[----:B------:R-:W-:Y:S02]  /*2120*/  USHF.R.U32.HI UR12, URZ, 0x4, UR16 ;  /* 0x00000004ff0c7899 */ /* 0x000fe40008011610 */
[----:B------:R-:W-:Y:S02]  /*2130*/  USGXT.U32 UR10, UR10, 0xe ;  /* 0x0000000e0a0a789a */ /* 0x000fe40008000000 */
[----:B------:R-:W-:Y:S02]  /*2140*/  USGXT.U32 UR12, UR12, 0xe ;  /* 0x0000000e0c0c789a */ /* 0x000fe40008000000 */
[----:B------:R-:W-:Y:S02]  /*2150*/  UIADD3 UR16, UP0, UPT, UR10, 0x2, URZ ;  /* 0x000000020a107890 */ /* 0x000fe4000ff1e0ff */
[----:B------:R-:W-:Y:S01]  /*2160*/  UIADD3 UR30, UP1, UPT, UR12, 0x2, URZ ;  /* 0x000000020c1e7890 */ /* 0x000fe2000ff3e0ff */
[----:B------:R-:W-:Y:S01]  /*2170*/  UMOV UR5, URZ ;  /* 0x000000ff00057c82 */ /* 0x000fe20008000000 */
[----:B------:R-:W-:Y:S01]  /*2180*/  UMOV UR6, URZ ;  /* 0x000000ff00067c82 */ /* 0x000fe20008000000 */
[----:B------:R-:W-:-:S02]  /*2190*/  UIADD3.X UR17, UPT, UPT, UR5, -0x7fffbfe0, URZ, UP0, !UPT ;  /* 0x8000402005117890 */ /* 0x000fc400087fe4ff */
[----:B------:R-:W-:Y:S01]  /*21a0*/  UIADD3.X UR31, UPT, UPT, UR6, -0x7fffbfe0, URZ, UP1, !UPT ;  /* 0x80004020061f7890 */ /* 0x000fe20008ffe4ff */
[----:B------:R-:W-:Y:S01]  /*21b0*/  UMOV UR32, 0x0 ;  /* 0x0000000000207882 */ /* 0x000fe20000000000 */
[----:B------:R-:W-:Y:S01]  /*21c0*/  UMOV UR33, 0x4100490 ;  /* 0x0410049000217882 */ /* 0x000fe20000000000 */
[----:B------:R-:W-:Y:S01]  /*21d0*/  UMOV UR11, 0x80004020 ;  /* 0x80004020000b7882 */ /* 0x000fe20000000000 */
[----:B------:R-:W-:Y:S01]  /*21e0*/  UMOV UR13, 0x80004020 ;  /* 0x80004020000d7882 */ /* 0x000fe20000000000 */
[----:B------:R-:W-:Y:S01]  /*21f0*/  UMOV UR6, 0x0 ;  /* 0x0000000000067882 */ /* 0x000fe20000000000 */
[----:B------:R-:W-:Y:S01]  /*2200*/  UMOV UR7, 0x4100490 ;  /* 0x0410049000077882 */ /* 0x000fe20000000000 */
[----:B------:R3:W-:Y:S02]  /*2210*/  UTCHMMA gdesc[UR10], gdesc[UR12], tmem[UR23], tmem[UR32], idesc[UR33], UPT ;  /* 0x00ff200c0a0075ea */ /* 0x0007e4000b800017 */
[----:B------:R3:W-:Y:S01]  /*2220*/  UTCHMMA gdesc[UR16], gdesc[UR30], tmem[UR23], tmem[UR6], idesc[UR7], UPT ;  /* 0x00ff061e100075ea */ /* 0x0007e2000b800017 */
[----:B------:R-:W-:-:S02]  /*2230*/  NOP ;  /* 0x0000000000007918 */ /* 0x000fc40000000000 */
.L_x_64:
[----:B------:R-:W-:Y:S01]  /*2240*/  ELECT P0, URZ, PT ;  /* 0x0000000000ff782f */ /* 0x000fe20003800000 */
[----:B---3--:R-:W-:-:S03]  /*2250*/  UIADD3 UR6, UPT, UPT, UR28, 0x8020, URZ ;  /* 0x000080201c067890 */ /* 0x008fc6000fffe0ff */
[----:B------:R-:W-:Y:S01]  /*2260*/  ISETP.LT.U32.AND P0, PT, R36, 0x20, P0 ;  /* 0x000000202400780c */ /* 0x000fe20000701070 */
[----:B------:R-:W-:-:S12]  /*2270*/  UMOV UR7, URZ ;  /* 0x000000ff00077c82 */ /* 0x000fd80008000000 */
[----:B------:R-:W-:Y:S01]  /*2280*/  VOTEU.ANY UP0, P0 ;  /* 0x0000000000ff7886 */ /* 0x000fe20000000100 */
[----:B------:R-:W-:-:S04]  /*2290*/  VOTEU.ANY UP1, P0 ;  /* 0x0000000000ff7886 */ /* 0x000fc80000020100 */
[----:B------:R-:W-:Y:S02]  /*22a0*/  @UP0 UMOV UR6, UR6 ;  /* 0x0000000600060c82 */ /* 0x000fe40008000000 */
[----:B------:R3:W-:Y:S01]  /*22b0*/  @UP1 UTCBAR [UR6], URZ ;  /* 0x000000ff060013e9 */ /* 0x0007e200080000ff */
[----:B------:R-:W-:Y:S06]  /*22c0*/  BAR.SYNC.DEFER_BLOCKING 0x0 ;  /* 0x0000000000007b1d */ /* 0x000fec0000010000 */
[----:B------:R-:W4:Y:S02]  /*22d0*/  SYNCS.PHASECHK.TRANS64.TRYWAIT P0, [UR28+0x8020], R2 ;  /* 0x00802002ff0075a7 */ /* 0x000f24000800111c */
[----:B---34-:R-:W-:Y:S05]  /*22e0*/  @!P0 BRA `(.L_x_65) ;  /* 0x00000008001c8947 */ /* 0x018fea0003800000 */
.L_x_81:
[----:B------:R-:W-:Y:S02]  /*22f0*/  UIADD3 UR9, UPT, UPT, UR9, 0x1, URZ ;  /* 0x0000000109097890 */ /* 0x000fe4000fffe0ff */
[----:B------:R-:W-:Y:S02]  /*2300*/  UIADD3 UR14, UPT, UPT, UR14, 0x20, URZ ;  /* 0x000000200e0e7890 */ /* 0x000fe4000fffe0ff */
[----:B------:R-:W-:-:S04]  /*2310*/  UISETP.NE.U32.AND UP0, UPT, UR9, 0x4, UPT ;  /* 0x000000040900788c */ /* 0x000fc8000bf05070 */
[----:B------:R-:W-:Y:S02]  /*2320*/  USEL UR5, URZ, 0x1, UP0 ;  /* 0x00000001ff057887 */ /* 0x000fe40008000000 */
[----:B------:R-:W-:Y:S02]  /*2330*/  USEL UR9, UR9, URZ, UP0 ;  /* 0x000000ff09097287 */ /* 0x000fe40008000000 */
[----:B--2---:R-:W-:Y:S02]  /*2340*/  UISETP.GE.AND UP0, UPT, UR14, UR29, UPT ;  /* 0x0000001d0e00728c */ /* 0x004fe4000bf06270 */
[----:B------:R-:W-:-:S07]  /*2350*/  ULOP3.LUT UR4, UR4, UR5, URZ, 0x3c, !UPT ;  /* 0x0000000504047292 */ /* 0x000fce000f8e3cff */
[----:B------:R-:W-:Y:S05]  /*2360*/  BRA.U !UP0, `(.L_x_66) ;  /* 0xfffffff908f07547 */ /* 0x000fea000b83ffff */
.L_x_59:
[----:B---34-:R-:W-:Y:S01]  /*2370*/  BAR.SYNC.DEFER_BLOCKING 0x0 ;  /* 0x0000000000007b1d */ /* 0x018fe20000010000 */
[----:B------:R-:W-:-:S05]  /*2380*/  IMAD.SHL.U32 R2, R0, 0x40, RZ ;  /* 0x0000004000027824 */ /* 0x000fca00078e00ff */
[----:B------:R-:W-:Y:S04]  /*2390*/  BSSY.RECONVERGENT B5, `(.L_x_67) ;  /* 0x0000004000057945 */ /* 0x000fe80003800200 */
[----:B------:R-:W-:Y:S05]  /*23a0*/  @P3 BRA `(.L_x_68) ;  /* 0x0000000000083947 */ /* 0x000fea0003800000 */
[----:B------:R-:W2:Y:S02]  /*23b0*/  SYNCS.CCTL.IV [UR8+0x8000] ;  /* 0x00800000ff0079b1 */ /* 0x000ea40008000008 */
[----:B--2---:R-:W2:Y:S02]  /*23c0*/  SYNCS.CCTL.IV [UR8+0x8020] ;  /* 0x00802000ff0079b1 */ /* 0x004ea40008000008 */
.L_x_68:
[----:B------:R-:W-:Y:S05]  /*23d0*/  BSYNC.RECONVERGENT B5 ;  /* 0x0000000000057941 */ /* 0x000fea0003800200 */
.L_x_67:
[----:B--2---:R-:W-:Y:S06]  /*23e0*/  BAR.SYNC.DEFER_BLOCKING 0x0 ;  /* 0x0000000000007b1d */ /* 0x004fec0000010000 */
[----:B------:R-:W-:Y:S04]  /*23f0*/  BSSY.RECONVERGENT B5, `(.L_x_69) ;  /* 0x0000004000057945 */ /* 0x000fe80003800200 */
[----:B------:R-:W-:Y:S05]  /*2400*/  @P3 BRA `(.L_x_70) ;  /* 0x0000000000083947 */ /* 0x000fea0003800000 */
[----:B------:R-:W2:Y:S02]  /*2410*/  SYNCS.CCTL.IV [UR8+0x8008] ;  /* 0x00800800ff0079b1 */ /* 0x000ea40008000008 */
[----:B--2---:R-:W2:Y:S02]  /*2420*/  SYNCS.CCTL.IV [UR8+0x8028] ;  /* 0x00802800ff0079b1 */ /* 0x004ea40008000008 */
.L_x_70:
[----:B------:R-:W-:Y:S05]  /*2430*/  BSYNC.RECONVERGENT B5 ;  /* 0x0000000000057941 */ /* 0x000fea0003800200 */
.L_x_69:
[----:B--2---:R-:W-:Y:S06]  /*2440*/  BAR.SYNC.DEFER_BLOCKING 0x0 ;  /* 0x0000000000007b1d */ /* 0x004fec0000010000 */
[----:B------:R-:W-:Y:S04]  /*2450*/  BSSY.RECONVERGENT B5, `(.L_x_71) ;  /* 0x0000004000057945 */ /* 0x000fe80003800200 */
[----:B------:R-:W-:Y:S05]  /*2460*/  @P3 BRA `(.L_x_72) ;  /* 0x0000000000083947 */ /* 0x000fea0003800000 */
[----:B------:R-:W2:Y:S02]  /*2470*/  SYNCS.CCTL.IV [UR8+0x8010] ;  /* 0x00801000ff0079b1 */ /* 0x000ea40008000008 */
[----:B--2---:R-:W2:Y:S02]  /*2480*/  SYNCS.CCTL.IV [UR8+0x8030] ;  /* 0x00803000ff0079b1 */ /* 0x004ea40008000008 */
.L_x_72:
[----:B------:R-:W-:Y:S05]  /*2490*/  BSYNC.RECONVERGENT B5 ;  /* 0x0000000000057941 */ /* 0x000fea0003800200 */
.L_x_71:
[----:B--2---:R-:W-:Y:S06]  /*24a0*/  BAR.SYNC.DEFER_BLOCKING 0x0 ;  /* 0x0000000000007b1d */ /* 0x004fec0000010000 */
[----:B------:R-:W-:Y:S04]  /*24b0*/  BSSY.RECONVERGENT B5, `(.L_x_73) ;  /* 0x0000004000057945 */ /* 0x000fe80003800200 */
[----:B------:R-:W-:Y:S05]  /*24c0*/  @P3 BRA `(.L_x_74) ;  /* 0x0000000000083947 */ /* 0x000fea0003800000 */
[----:B------:R-:W2:Y:S02]  /*24d0*/  SYNCS.CCTL.IV [UR8+0x8018] ;  /* 0x00801800ff0079b1 */ /* 0x000ea40008000008 */
[----:B--2---:R-:W2:Y:S02]  /*24e0*/  SYNCS.CCTL.IV [UR8+0x8038] ;  /* 0x00803800ff0079b1 */ /* 0x004ea40008000008 */
.L_x_74:
[----:B------:R-:W-:Y:S05]  /*24f0*/  BSYNC.RECONVERGENT B5 ;  /* 0x0000000000057941 */ /* 0x000fea0003800200 */
.L_x_73:
[----:B------:R-:W-:Y:S01]  /*2500*/  USHF.L.U32 UR22, UR22, 0x15, URZ ;  /* 0x0000001516167899 */ /* 0x000fe200080006ff */
[----:B------:R-:W-:Y:S01]  /*2510*/  IMAD.SHL.U32 R3, R0, 0x10, RZ ;  /* 0x0000001000037824 */ /* 0x000fe200078e00ff */
[----:B------:R-:W-:Y:S01]  /*2520*/  LOP3.LUT R2, R2, 0x1800, RZ, 0xc0, !PT ;  /* 0x0000180002027812 */ /* 0x000fe200078ec0ff */
[C---:B------:R-:W-:Y:S01]  /*2530*/  IMAD.SHL.U32 R4, R0.reuse, 0x4, RZ ;  /* 0x0000000400047824 */ /* 0x040fe200078e00ff */
[----:B------:R-:W-:Y:S01]  /*2540*/  ULOP3.LUT UR22, UR22, 0x600000, URZ, 0xc0, !UPT ;  /* 0x0060000016167892 */ /* 0x000fe2000f8ec0ff */
[----:B------:R-:W-:Y:S01]  /*2550*/  IMAD.SHL.U32 R0, R0, 0x80, RZ ;  /* 0x0000008000007824 */ /* 0x000fe200078e00ff */
[----:B------:R-:W-:Y:S02]  /*2560*/  LOP3.LUT R3, R2, 0x70, R3, 0xf8, !PT ;  /* 0x0000007002037812 */ /* 0x000fe400078ef803 */
[----:B------:R-:W-:Y:S01]  /*2570*/  ELECT P0, URZ, PT ;  /* 0x0000000000ff782f */ /* 0x000fe20003800000 */
[----:B------:R-:W-:Y:S01]  /*2580*/  UIADD3 UR22, UPT, UPT, UR23, UR22, URZ ;  /* 0x0000001617167290 */ /* 0x000fe2000fffe0ff */
[----:B------:R-:W-:Y:S01]  /*2590*/  LOP3.LUT R3, R3, 0x40, R4, 0x78, !PT ;  /* 0x0000004003037812 */ /* 0x000fe200078e7804 */
[----:B------:R-:W-:Y:S01]  /*25a0*/  UMOV UR9, UR19 ;  /* 0x0000001300097c82 */ /* 0x000fe20008000000 */
[----:B------:R-:W-:Y:S01]  /*25b0*/  ISETP.LT.U32.AND P0, PT, R36, 0x20, P0 ;  /* 0x000000202400780c */ /* 0x000fe20000701070 */
[----:B------:R-:W-:Y:S01]  /*25c0*/  UMOV UR10, UR15 ;  /* 0x0000000f000a7c82 */ /* 0x000fe20008000000 */
[----:B------:R-:W-:-:S04]  /*25d0*/  LOP3.LUT R0, R3, 0x780, R0, 0xf8, !PT ;  /* 0x0000078003007812 */ /* 0x000fc800078ef800 */
[----:B-----5:R-:W-:Y:S01]  /*25e0*/  LDTM.16dp32bit_t0_t15.x32 R4, tmem[UR22] ;  /* 0x00000016000479ee */ /* 0x020fe20008a80000 */
[----:B------:R-:W3:Y:S01]  /*25f0*/  LDTM.16dp32bit_t16_t31.x32 R4, tmem[UR22+0x20] ;  /* 0x00002016000479ee */ /* 0x000ee20008aa0000 */
[C---:B------:R-:W-:Y:S01]  /*2600*/  LOP3.LUT R2, R0.reuse, 0x10, RZ, 0x3c, !PT ;  /* 0x0000001000027812 */ /* 0x040fe200078e3cff */
[----:B------:R-:W-:Y:S01]  /*2610*/  NOP ;  /* 0x0000000000007918 */ /* 0x000fe20000000000 */
[----:B------:R-:W-:-:S03]  /*2620*/  LOP3.LUT R3, R0, 0x20, RZ, 0x3c, !PT ;  /* 0x0000002000037812 */ /* 0x000fc600078e3cff */
[----:B---3--:R-:W-:Y:S01]  /*2630*/  VOTEU.ANY UP1, P0 ;  /* 0x0000000000ff7886 */ /* 0x008fe20000020100 */
[----:B------:R-:W-:Y:S01]  /*2640*/  VOTEU.ANY UP0, P0 ;  /* 0x0000000000ff7886 */ /* 0x000fe20000000100 */
[----:B------:R-:W-:Y:S02]  /*2650*/  F2FP.BF16.F32.PACK_AB R4, R5, R4 ;  /* 0x000000040504723e */ /* 0x000fe400000010ff */
[----:B------:R-:W-:Y:S02]  /*2660*/  F2FP.BF16.F32.PACK_AB R5, R7, R6 ;  /* 0x000000060705723e */ /* 0x000fe400000010ff */
[----:B------:R-:W-:Y:S02]  /*2670*/  F2FP.BF16.F32.PACK_AB R12, R13, R12 ;  /* 0x0000000c0d0c723e */ /* 0x000fe400000010ff */
[----:B------:R-:W-:Y:S02]  /*2680*/  F2FP.BF16.F32.PACK_AB R6, R9, R8 ;  /* 0x000000080906723e */ /* 0x000fe400000010ff */
[----:B------:R-:W-:-:S02]  /*2690*/  F2FP.BF16.F32.PACK_AB R7, R11, R10 ;  /* 0x0000000a0b07723e */ /* 0x000fc400000010ff */
[----:B------:R-:W-:Y:S02]  /*26a0*/  F2FP.BF16.F32.PACK_AB R13, R15, R14 ;  /* 0x0000000e0f0d723e */ /* 0x000fe400000010ff */
[----:B------:R-:W-:Y:S01]  /*26b0*/  F2FP.BF16.F32.PACK_AB R20, R21, R20 ;  /* 0x000000141514723e */ /* 0x000fe200000010ff */
[----:B--2---:R2:W-:Y:S01]  /*26c0*/  STS.128 [R0+UR8], R4 ;  /* 0x0000000400007988 */ /* 0x0045e20008000c08 */
[----:B------:R-:W-:Y:S02]  /*26d0*/  F2FP.BF16.F32.PACK_AB R14, R17, R16 ;  /* 0x00000010110e723e */ /* 0x000fe400000010ff */
[----:B------:R-:W-:Y:S02]  /*26e0*/  F2FP.BF16.F32.PACK_AB R15, R19, R18 ;  /* 0x00000012130f723e */ /* 0x000fe400000010ff */
[----:B------:R-:W-:Y:S02]  /*26f0*/  F2FP.BF16.F32.PACK_AB R21, R23, R22 ;  /* 0x000000161715723e */ /* 0x000fe400000010ff */
[----:B------:R-:W-:Y:S01]  /*2700*/  F2FP.BF16.F32.PACK_AB R28, R29, R28 ;  /* 0x0000001c1d1c723e */ /* 0x000fe200000010ff */
[----:B------:R2:W-:Y:S01]  /*2710*/  STS.128 [R2+UR8], R12 ;  /* 0x0000000c02007988 */ /* 0x0005e20008000c08 */
[----:B------:R-:W-:-:S02]  /*2720*/  F2FP.BF16.F32.PACK_AB R22, R25, R24 ;  /* 0x000000181916723e */ /* 0x000fc400000010ff */
[----:B------:R-:W-:Y:S02]  /*2730*/  F2FP.BF16.F32.PACK_AB R23, R27, R26 ;  /* 0x0000001a1b17723e */ /* 0x000fe400000010ff */
[----:B------:R-:W-:Y:S02]  /*2740*/  F2FP.BF16.F32.PACK_AB R29, R31, R30 ;  /* 0x0000001e1f1d723e */ /* 0x000fe400000010ff */
[----:B------:R-:W-:Y:S01]  /*2750*/  F2FP.BF16.F32.PACK_AB R30, R33, R32 ;  /* 0x00000020211e723e */ /* 0x000fe200000010ff */
[----:B------:R2:W-:Y:S01]  /*2760*/  STS.128 [R3+UR8], R20 ;  /* 0x0000001403007988 */ /* 0x0005e20008000c08 */
[----:B------:R-:W-:Y:S02]  /*2770*/  F2FP.BF16.F32.PACK_AB R31, R35, R34 ;  /* 0x00000022231f723e */ /* 0x000fe400000010ff */
[----:B------:R-:W-:-:S05]  /*2780*/  LOP3.LUT R8, R0, 0x30, RZ, 0x3c, !PT ;  /* 0x0000003000087812 */ /* 0x000fca00078e3cff */
[----:B------:R2:W-:Y:S01]  /*2790*/  STS.128 [R8+UR8], R28 ;  /* 0x0000001c08007988 */ /* 0x0005e20008000c08 */
[----:B------:R3:W-:Y:S06]  /*27a0*/  MEMBAR.ALL.CTA ;  /* 0x0000000000007992 */ /* 0x0007ec0000008000 */
[----:B---3--:R-:W3:Y:S02]  /*27b0*/  FENCE.VIEW.ASYNC.S ;  /* 0x00000000000073c6 */ /* 0x008ee40000000000 */
[----:B---3--:R-:W-:Y:S06]  /*27c0*/  BAR.SYNC.DEFER_BLOCKING 0x0 ;  /* 0x0000000000007b1d */ /* 0x008fec0000010000 */
[----:B------:R2:W-:Y:S01]  /*27d0*/  @UP1 UTMASTG.2D [UR8], [UR20] ;  /* 0x00000008140013b5 */ /* 0x0005e20008008000 */
[----:B------:R0:W-:Y:S01]  /*27e0*/  UTMACMDFLUSH ;  /* 0x00000000000079b7 */ /* 0x0001e20000000000 */
[----:B------:R-:W-:-:S04]  /*27f0*/  DEPBAR.LE SB0, 0x0 ;  /* 0x000080000000791a */ /* 0x000fc80000000000 */
[----:B------:R-:W-:Y:S08]  /*2800*/  BAR.SYNC.DEFER_BLOCKING 0x0 ;  /* 0x0000000000007b1d */ /* 0x000ff00000010000 */
[----:B------:R-:W-:Y:S06]  /*2810*/  BAR.SYNC.DEFER_BLOCKING 0x0 ;  /* 0x0000000000007b1d */ /* 0x000fec0000010000 */
[----:B--2---:R-:W-:Y:S05]  /*2820*/  @P2 BRA `(.L_x_75) ;  /* 0x0000000000a02947 */ /* 0x004fea0003800000 */
[----:B------:R-:W2:Y:S01]  /*2830*/  S2UR UR5, SR_CgaCtaId ;  /* 0x00000000000579c3 */ /* 0x000ea20000008800 */
[----:B------:R-:W-:Y:S01]  /*2840*/  NOP ;  /* 0x0000000000007918 */ /* 0x000fe20000000000 */
[----:B------:R-:W-:Y:S01]  /*2850*/  UMOV UR4, 0x50 ;  /* 0x0000005000047882 */ /* 0x000fe20000000000 */
[----:B------:R-:W-:Y:S02]  /*2860*/  IMAD.U32 R0, RZ, RZ, UR23 ;  /* 0x00000017ff007e24 */ /* 0x000fe4000f8e00ff */
[----:B------:R-:W-:Y:S02]  /*2870*/  IMAD.MOV.U32 R3, RZ, RZ, 0x3 ;  /* 0x00000003ff037424 */ /* 0x000fe400078e00ff */
[----:B------:R-:W-:Y:S01]  /*2880*/  IMAD.MOV.U32 R7, RZ, RZ, 0x1 ;  /* 0x00000001ff077424 */ /* 0x000fe200078e00ff */
[----:B------:R-:W-:-:S04]  /*2890*/  LOP3.LUT R0, R0, 0xffff, RZ, 0xc0, !PT ;  /* 0x0000ffff00007812 */ /* 0x000fc800078ec0ff */
[----:B------:R-:W-:-:S05]  /*28a0*/  SHF.R.U32.HI R0, RZ, 0x5, R0 ;  /* 0x00000005ff007819 */ /* 0x000fca0000011600 */
[----:B------:R-:W-:Y:S01]  /*28b0*/  VIADD R2, R0, 0x10 ;  /* 0x0000001000027836 */ /* 0x000fe20000000000 */
[----:B------:R-:W-:Y:S01]  /*28c0*/  SHF.L.U32 R0, R3, R0, RZ ;  /* 0x0000000003007219 */ /* 0x000fe200000006ff */
[----:B--2---:R-:W-:-:S03]  /*28d0*/  ULEA UR6, UR5, UR4, 0x18 ;  /* 0x0000000405067291 */ /* 0x004fc6000f8ec0ff */
[----:B------:R-:W-:-:S04]  /*28e0*/  SHF.L.U32 R3, R7, R2, RZ ;  /* 0x0000000207037219 */ /* 0x000fc800000006ff */
[----:B------:R-:W-:Y:S02]  /*28f0*/  LOP3.LUT R0, R3, R0, RZ, 0xfc, !PT ;  /* 0x0000000003007212 */ /* 0x000fe400078efcff */
[----:B------:R-:W2:Y:S02]  /*2900*/  LDS R5, [UR6] ;  /* 0x00000006ff057984 */ /* 0x000ea40008000800 */
[C---:B------:R-:W-:Y:S02]  /*2910*/  LOP3.LUT R2, R0.reuse, 0xffff, RZ, 0xc0, !PT ;  /* 0x0000ffff00027812 */ /* 0x040fe400078ec0ff */
[----:B--2---:R-:W-:-:S04]  /*2920*/  LOP3.LUT R3, R0, 0xffff, R5, 0x80, !PT ;  /* 0x0000ffff00037812 */ /* 0x004fc800078e8005 */
[----:B------:R-:W-:-:S13]  /*2930*/  ISETP.NE.AND P0, PT, R3, R2, PT ;  /* 0x000000020300720c */ /* 0x000fda0003f05270 */
[----:B------:R-:W-:Y:S05]  /*2940*/  @P0 BRA `(.L_x_76) ;  /* 0x0000000000500947 */ /* 0x000fea0003800000 */
[----:B------:R-:W-:Y:S02]  /*2950*/  SHF.R.U32.HI R5, RZ, 0x10, R5 ;  /* 0x00000010ff057819 */ /* 0x000fe40000011605 */
[----:B------:R-:W-:-:S04]  /*2960*/  SHF.R.U32.HI R2, RZ, 0x10, R0 ;  /* 0x00000010ff027819 */ /* 0x000fc80000011600 */
[----:B------:R-:W-:-:S04]  /*2970*/  LOP3.LUT R5, R5, R2, RZ, 0xc0, !PT ;  /* 0x0000000205057212 */ /* 0x000fc800078ec0ff */
[----:B------:R-:W-:-:S13]  /*2980*/  ISETP.NE.AND P0, PT, R5, R2, PT ;  /* 0x000000020500720c */ /* 0x000fda0003f05270 */
[----:B------:R-:W-:Y:S05]  /*2990*/  @P0 BRA `(.L_x_77) ;  /* 0x0000000000300947 */ /* 0x000fea0003800000 */
[----:B------:R-:W-:Y:S01]  /*29a0*/  R2UR UR4, R0 ;  /* 0x00000000000472ca */ /* 0x000fe200000e0000 */
[----:B------:R-:W-:Y:S01]  /*29b0*/  VOTEU.ANY UR5, UPT, PT ;  /* 0x0000000000057886 */ /* 0x000fe200038e0100 */
[----:B------:R-:W2:Y:S01]  /*29c0*/  S2R R0, SR_LANEID ;  /* 0x0000000000007919 */ /* 0x000ea20000000000 */
[----:B------:R-:W-:-:S10]  /*29d0*/  UFLO.U32 UR5, UR5 ;  /* 0x00000005000572bd */ /* 0x000fd400080e0000 */
[----:B------:R-:W-:-:S06]  /*29e0*/  ULOP3.LUT UR4, URZ, UR4, URZ, 0x33, !UPT ;  /* 0x00000004ff047292 */ /* 0x000fcc000f8e33ff */
[----:B------:R-:W-:-:S04]  /*29f0*/  IMAD.U32 R2, RZ, RZ, UR4 ;  /* 0x00000004ff027e24 */ /* 0x000fc8000f8e00ff */
[----:B------:R-:W3:Y:S02]  /*2a00*/  REDUX UR7, R2 ;  /* 0x00000000020773c4 */ /* 0x000ee40000000000 */
[----:B------:R4:W-:Y:S01]  /*2a10*/  UTCATOMSWS.AND URZ, UR4 ;  /* 0x0000000400ff79e3 */ /* 0x0009e20008000000 */
[----:B--2---:R-:W-:Y:S01]  /*2a20*/  ISETP.EQ.U32.AND P0, PT, R0, UR5, PT ;  /* 0x0000000500007c0c */ /* 0x004fe2000bf02070 */
[----:B---3--:R-:W-:-:S12]  /*2a30*/  IMAD.U32 R0, RZ, RZ, UR7 ;  /* 0x00000007ff007e24 */ /* 0x008fd8000f8e00ff */
[----:B------:R4:W-:Y:S01]  /*2a40*/  @P0 ATOMS.AND RZ, [UR6], R0 ;  /* 0x00000000ffff098c */ /* 0x0009e2000a800006 */
[----:B------:R-:W-:Y:S05]  /*2a50*/  BRA `(.L_x_75) ;  /* 0x0000000000147947 */ /* 0x000fea0003800000 */
.L_x_77:
[----:B------:R-:W-:-:S07]  /*2a60*/  MOV R2, 0x2a80 ;  /* 0x00002a8000027802 */ /* 0x000fce0000000f00 */
[----:B-1----:R-:W-:Y:S05]  /*2a70*/  CALL.REL.NOINC `($__internal_0_$__cuda_sm10x_tcgen05_guardrail_trap_col_being_dealloced_not_returned_by_alloc) ;  /* 0x0000000000447944 */ /* 0x002fea0003c00000 */
[----:B------:R-:W-:Y:S05]  /*2a80*/  BRA `(.L_x_75) ;  /* 0x0000000000087947 */ /* 0x000fea0003800000 */
.L_x_76:
[----:B------:R-:W-:-:S07]  /*2a90*/  MOV R2, 0x2ab0 ;  /* 0x00002ab000027802 */ /* 0x000fce0000000f00 */
[----:B-1----:R-:W-:Y:S05]  /*2aa0*/  CALL.REL.NOINC `($__internal_2_$__cuda_sm10x_tcgen05_guardrail_trap_unallocated_columns_being_dealloced) ;  /* 0x0000000000507944 */ /* 0x002fea0003c00000 */
.L_x_75:
[----:B------:R-:W-:Y:S01]  /*2ab0*/  NOP ;  /* 0x0000000000007918 */ /* 0x000fe20000000000 */
[----:B----4-:R-:W-:Y:S05]  /*2ac0*/  EXIT ;  /* 0x000000000000794d */ /* 0x010fea0003800000 */
.L_x_60:
[----:B------:R-:W2:Y:S02]  /*2ad0*/  SYNCS.PHASECHK.TRANS64.TRYWAIT P0, [UR8+0x8000], RZ ;  /* 0x008000ffff0075a7 */ /* 0x000ea40008001108 */
[----:B--2---:R-:W-:Y:S05]  /*2ae0*/  @!P0 BRA `(.L_x_60) ;  /* 0xfffffffc00f88947 */ /* 0x004fea000383ffff */
[----:B------:R-:W-:Y:S05]  /*2af0*/  BRA `(.L_x_78) ;  /* 0xfffffff000787947 */ /* 0x000fea000383ffff */
.L_x_62:
[----:B------:R-:W2:Y:S02]  /*2b00*/  SYNCS.PHASECHK.TRANS64.TRYWAIT P1, [UR8+0x8020], RZ ;  /* 0x008020ffff0075a7 */ /* 0x000ea40008021108 */
[----:B--2---:R-:W-:Y:S05]  /*2b10*/  @!P1 BRA `(.L_x_62) ;  /* 0xfffffffc00f89947 */ /* 0x004fea000383ffff */
[----:B------:R-:W-:Y:S05]  /*2b20*/  BRA `(.L_x_79) ;  /* 0xfffffff000ec7947 */ /* 0x000fea000383ffff */
.L_x_63:
[----:B------:R-:W3:Y:S02]  /*2b30*/  SYNCS.PHASECHK.TRANS64.TRYWAIT P0, [UR28+0x8000], R2 ;  /* 0x00800002ff0075a7 */ /* 0x000ee4000800111c */
[----:B---3--:R-:W-:Y:S05]  /*2b40*/  @!P0 BRA `(.L_x_63) ;  /* 0xfffffffc00f88947 */ /* 0x008fea000383ffff */
[----:B------:R-:W-:Y:S05]  /*2b50*/  BRA `(.L_x_80) ;  /* 0xfffffff400687947 */ /* 0x000fea000383ffff */
.L_x_65:
[----:B------:R-:W3:Y:S02]  /*2b60*/  SYNCS.PHASECHK.TRANS64.TRYWAIT P0, [UR28+0x8020], R2 ;  /* 0x00802002ff0075a7 */ /* 0x000ee4000800111c */
[----:B---3--:R-:W-:Y:S05]  /*2b70*/  @!P0 BRA `(.L_x_65) ;  /* 0xfffffffc00f88947 */ /* 0x008fea000383ffff */
[----:B------:R-:W-:Y:S05]  /*2b80*/  BRA `(.L_x_81) ;  /* 0xfffffff400d87947 */ /* 0x000fea000383ffff */
        .weak           $__internal_0_$__cuda_sm10x_tcgen05_guardrail_trap_col_being_dealloced_not_returned_by_alloc
        .type           $__internal_0_$__cuda_sm10x_tcgen05_guardrail_trap_col_being_dealloced_not_returned_by_alloc,@function
        .size           $__internal_0_$__cuda_sm10x_tcgen05_guardrail_trap_col_being_dealloced_not_returned_by_alloc,($__internal_1_$__cuda_sm10x_tcgen05_guardrail_trap_phase_invalid_during_alloc - $__internal_0_$__cuda_sm10x_tcgen05_guardrail_trap_col_being_dealloced_not_returned_by_alloc)
$__internal_0_$__cuda_sm10x_tcgen05_guardrail_trap_col_being_dealloced_not_returned_by_alloc:
[----:B------:R-:W-:Y:S05]  /*2b90*/  BPT.TRAP 0x1 ;  /* 0x000000040000795c */ /* 0x000fea0000300000 */
[----:B------:R-:W-:-:S04]  /*2ba0*/  IMAD.MOV.U32 R3, RZ, RZ, 0x0 ;  /* 0x00000000ff037424 */ /* 0x000fc800078e00ff */
[----:B------:R-:W-:Y:S05]  /*2bb0*/  RET.REL.NODEC R2 `(gluon_tcgen05) ;  /* 0xffffffd402107950 */ /* 0x000fea0003c3ffff */
        .weak           $__internal_1_$__cuda_sm10x_tcgen05_guardrail_trap_phase_invalid_during_alloc
        .type           $__internal_1_$__cuda_sm10x_tcgen05_guardrail_trap_phase_invalid_during_alloc,@function
        .size           $__internal_1_$__cuda_sm10x_tcgen05_guardrail_trap_phase_invalid_during_alloc,($__internal_2_$__cuda_sm10x_tcgen05_guardrail_trap_unallocated_columns_being_dealloced - $__internal_1_$__cuda_sm10x_tcgen05_guardrail_trap_phase_invalid_during_alloc)
$__internal_1_$__cuda_sm10x_tcgen05_guardrail_trap_phase_invalid_during_alloc:
[----:B------:R-:W-:Y:S05]  /*2bc0*/  BPT.TRAP 0x1 ;  /* 0x000000040000795c */ /* 0x000fea0000300000 */
[----:B------:R-:W-:-:S04]  /*2bd0*/  IMAD.MOV.U32 R3, RZ, RZ, 0x0 ;  /* 0x00000000ff037424 */ /* 0x000fc800078e00ff */
[----:B------:R-:W-:Y:S05]  /*2be0*/  RET.REL.NODEC R2 `(gluon_tcgen05) ;  /* 0xffffffd402047950 */ /* 0x000fea0003c3ffff */
        .weak           $__internal_2_$__cuda_sm10x_tcgen05_guardrail_trap_unallocated_columns_being_dealloced
        .type           $__internal_2_$__cuda_sm10x_tcgen05_guardrail_trap_unallocated_columns_being_dealloced,@function
        .size           $__internal_2_$__cuda_sm10x_tcgen05_guardrail_trap_unallocated_columns_being_dealloced,(.L_x_85 - $__internal_2_$__cuda_sm10x_tcgen05_guardrail_trap_unallocated_columns_being_dealloced)
$__internal_2_$__cuda_sm10x_tcgen05_guardrail_trap_unallocated_columns_being_dealloced:
[----:B------:R-:W-:Y:S05]  /*2bf0*/  BPT.TRAP 0x1 ;  /* 0x000000040000795c */ /* 0x000fea0000300000 */
[----:B------:R-:W-:-:S04]  /*2c00*/  IMAD.MOV.U32 R3, RZ, RZ, 0x0 ;  /* 0x00000000ff037424 */ /* 0x000fc800078e00ff */
[----:B------:R-:W-:Y:S05]  /*2c10*/  RET.REL.NODEC R2 `(gluon_tcgen05) ;  /* 0xffffffd002f87950 */ /* 0x000fea0003c3ffff */
.L_x_82:
[----:B------:R-:W-:-:S00]  /*2c20*/  BRA `(.L_x_82) ;  /* 0xfffffffc00fc7947 */ /* 0x000fc0000383ffff */
[----:B------:R-:W-:-:S00]  /*2c30*/  NOP ;  /* 0x0000000000007918 */ /* 0x000fc00000000000 */
        /* <DEDUP_REMOVED lines=12> */
.L_x_85:


//--------------------- .nv.shared.gluon_tcgen05  --------------------------
	.section	.nv.shared.gluon_tcgen05,"aw",@nobits
	.sectionflags	@""
	.align	16
	.zero		1024


//--------------------- .nv.shared.reserved.0     --------------------------
	.section	.nv.shared.reserved.0,"aw",@nobits
	.align	8
	.weak		__nv_reservedSMEM_offset_0_alias
	.size		__nv_reservedSMEM_offset_0_alias, 0, 64
	.other		__nv_reservedSMEM_offset_0_alias,@"STO_CUDA_RESERVED_SHARED STV_DEFAULT"
__nv_reservedSMEM_offset_0_alias:
	.zero		0
.nv.shared.reserved.0:
	.zero		64
	.weak		__nv_reservedSMEM_allocation_phase
	.type		__nv_reservedSMEM_allocation_phase,@object
	.size		__nv_reservedSMEM_allocation_phase,(.L_0 - __nv_reservedSMEM_allocation_phase)
__nv_reservedSMEM_allocation_phase:
	.zero		1
.L_0:
	.zero		7
	.weak		__nv_reservedSMEM_devtool_atexit_pc
	.type		__nv_reservedSMEM_devtool_atexit_pc,@object
	.size		__nv_reservedSMEM_devtool_atexit_pc,(__nv_reservedSMEM_allocation_mask - __nv_reservedSMEM_devtool_atexit_pc)
__nv_reservedSMEM_devtool_atexit_pc:
	.zero		8
	.weak		__nv_reservedSMEM_allocation_mask
	.type		__nv_reservedSMEM_allocation_mask,@object
	.size		__nv_reservedSMEM_allocation_mask,(.L_2 - __nv_reservedSMEM_allocation_mask)
__nv_reservedSMEM_allocation_mask:
	.zero		4
.L_2:


//--------------------- .nv.constant0.gluon_tcgen05 --------------------------
	.section	.nv.constant0.gluon_tcgen05,"a",@progbits
	.sectionflags	@""
	.align	4
.nv.constant0.gluon_tcgen05:
	.zero		976


//--------------------- SYMBOLS --------------------------

	.type		.nv.reservedSmem.offset0,@object
	.size		.nv.reservedSmem.offset0,0x4
	.type		.nv.reservedSmem.cap,@object
	.size		.nv.reservedSmem.cap,0x4
